	.target	sm_100a

	.elftype	@"ET_EXEC"


//--------------------- .note.nv.tkinfo           --------------------------
	.section	.note.nv.tkinfo,"",@"SHT_NOTE"
	.sectionflags	@"SHF_NOTE_NV_TKINFO"
	.tkinfo
        /*0018*/ 	.word	0x00000002
        /*0030*/ 	.string	""
        /*0030*/ 	.string	"ptxas"
        /*0030*/ 	.string	"Cuda compilation tools, release 13.0, V13.0.88"
        /*0030*/ 	.string	"Build cuda_13.0.r13.0/compiler.36424714_0"
        /*0030*/ 	.string	"-arch sm_100a -m 64 "



//--------------------- .note.nv.cuinfo           --------------------------
	.section	.note.nv.cuinfo,"",@"SHT_NOTE"
	.sectionflags	@"SHF_NOTE_NV_CUINFO"
        /*0018*/ 	.short	0x0002
        /*001a*/ 	.short	0x0064
        /*001c*/ 	.short	0x0082
	.zero		2


//--------------------- .nv.info                  --------------------------
	.section	.nv.info,"",@"SHT_CUDA_INFO"
	.align	4


	//----- nvinfo : EIATTR_REGCOUNT
	.align		4
        /*0000*/ 	.byte	0x04, 0x2f
        /*0002*/ 	.short	(.L_19 - .L_18)
	.align		4
.L_18:
        /*0004*/ 	.word	index@(_ZN7cutlass13device_kernelINS_4gemm6kernel13GemmUniversalIN4cute5tupleIJiiiiEEENS1_10collective13CollectiveMmaINS1_35MainloopSm100TmaUmmaWarpSpecializedILi5ELi2ELi4ENS5_IJNS4_1CILi1EEENSA_ILi2EEESB_EEEEENS5_IJNSA_ILi128EEESF_SF_EEENS_12float_e4m3_tENS5_IJlSB_lEEESH_SI_NS4_8TiledMMAINS4_8MMA_AtomIJNS4_10MMA_TraitsINS4_19SM100_MMA_F8F6F4_SSEJSH_SH_fSF_SF_NS4_17integral_constantINS4_4UMMA5MajorELSP_0EEESQ_NSN_INSO_7ScaleInELSR_0EEESS_EEEEEENS4_6LayoutINS5_IJSB_SB_SB_EEENS5_IJNSA_ILi0EEESX_SX_EEEEENS5_IJNS4_10UnderscoreES10_S10_EEEEENS4_23SM90_TMA_LOAD_MULTICASTENS4_14ComposedLayoutINS4_7SwizzleILi3ELi4ELi3EEENS4_18smem_ptr_flag_bitsILi8EEENSV_INS5_IJNSA_ILi8EEESF_EEENS5_IJSF_SB_EEEEEEEvNS4_8identityENS4_13SM90_TMA_LOADES1D_vS1E_EENS_8epilogue10collective18CollectiveEpilogueINS1H_23Sm100TmaWarpSpecializedILi2ELi2ELi64ELb0ELb0EEEJSG_NS5_IJNSV_ISF_SB_EENSV_INSA_ILi64EEESB_EEEEESH_SI_SH_SI_NS1H_6fusion15FusionCallbacksIS1L_NS1Q_17LinearCombinationISH_fSH_fLNS_15FloatRoundStyleE2EEESG_S1P_JEEENS4_5SM1004TMEM4LOAD26SM100_TMEM_LOAD_32dp32b64xES1F_NS14_INS15_ILi2ELi4ELi3EEES18_NSV_INS5_IJS19_S1N_EEENS5_IJS1N_SB_EEEEEEENS4_39AutoVectorizingCopyWithAssumedAlignmentILi128EEENS4_14SM90_TMA_STOREES24_S26_S26_EEEvvEEEEvNT_6ParamsE)
        /*0008*/ 	.word	0x000000cf


	//----- nvinfo : EIATTR_FRAME_SIZE
	.align		4
.L_19:
        /*000c*/ 	.byte	0x04, 0x11
        /*000e*/ 	.short	(.L_21 - .L_20)
	.align		4
.L_20:
        /*0010*/ 	.word	index@($__internal_2_$__cuda_sm10x_tcgen05_guardrail_trap_unallocated_columns_being_dealloced)
        /*0014*/ 	.word	0x00000000


	//----- nvinfo : EIATTR_FRAME_SIZE
	.align		4
.L_21:
        /*0018*/ 	.byte	0x04, 0x11
        /*001a*/ 	.short	(.L_23 - .L_22)
	.align		4
.L_22:
        /*001c*/ 	.word	index@($__internal_1_$__cuda_sm10x_tcgen05_guardrail_trap_phase_invalid_during_alloc)
        /*0020*/ 	.word	0x00000000


	//----- nvinfo : EIATTR_FRAME_SIZE
	.align		4
.L_23:
        /*0024*/ 	.byte	0x04, 0x11
        /*0026*/ 	.short	(.L_25 - .L_24)
	.align		4
.L_24:
        /*0028*/ 	.word	index@($__internal_0_$__cuda_sm10x_tcgen05_guardrail_trap_col_being_dealloced_not_returned_by_alloc)
        /*002c*/ 	.word	0x00000000


	//----- nvinfo : EIATTR_FRAME_SIZE
	.align		4
.L_25:
        /*0030*/ 	.byte	0x04, 0x11
        /*0032*/ 	.short	(.L_27 - .L_26)
	.align		4
.L_26:
        /*0034*/ 	.word	index@(_ZN7cutlass13device_kernelINS_4gemm6kernel13GemmUniversalIN4cute5tupleIJiiiiEEENS1_10collective13CollectiveMmaINS1_35MainloopSm100TmaUmmaWarpSpecializedILi5ELi2ELi4ENS5_IJNS4_1CILi1EEENSA_ILi2EEESB_EEEEENS5_IJNSA_ILi128EEESF_SF_EEENS_12float_e4m3_tENS5_IJlSB_lEEESH_SI_NS4_8TiledMMAINS4_8MMA_AtomIJNS4_10MMA_TraitsINS4_19SM100_MMA_F8F6F4_SSEJSH_SH_fSF_SF_NS4_17integral_constantINS4_4UMMA5MajorELSP_0EEESQ_NSN_INSO_7ScaleInELSR_0EEESS_EEEEEENS4_6LayoutINS5_IJSB_SB_SB_EEENS5_IJNSA_ILi0EEESX_SX_EEEEENS5_IJNS4_10UnderscoreES10_S10_EEEEENS4_23SM90_TMA_LOAD_MULTICASTENS4_14ComposedLayoutINS4_7SwizzleILi3ELi4ELi3EEENS4_18smem_ptr_flag_bitsILi8EEENSV_INS5_IJNSA_ILi8EEESF_EEENS5_IJSF_SB_EEEEEEEvNS4_8identityENS4_13SM90_TMA_LOADES1D_vS1E_EENS_8epilogue10collective18CollectiveEpilogueINS1H_23Sm100TmaWarpSpecializedILi2ELi2ELi64ELb0ELb0EEEJSG_NS5_IJNSV_ISF_SB_EENSV_INSA_ILi64EEESB_EEEEESH_SI_SH_SI_NS1H_6fusion15FusionCallbacksIS1L_NS1Q_17LinearCombinationISH_fSH_fLNS_15FloatRoundStyleE2EEESG_S1P_JEEENS4_5SM1004TMEM4LOAD26SM100_TMEM_LOAD_32dp32b64xES1F_NS14_INS15_ILi2ELi4ELi3EEES18_NSV_INS5_IJS19_S1N_EEENS5_IJS1N_SB_EEEEEEENS4_39AutoVectorizingCopyWithAssumedAlignmentILi128EEENS4_14SM90_TMA_STOREES24_S26_S26_EEEvvEEEEvNT_6ParamsE)
        /*0038*/ 	.word	0x00000000


	//----- nvinfo : EIATTR_MIN_STACK_SIZE
	.align		4
.L_27:
        /*003c*/ 	.byte	0x04, 0x12
        /*003e*/ 	.short	(.L_29 - .L_28)
	.align		4
.L_28:
        /*0040*/ 	.word	index@(_ZN7cutlass13device_kernelINS_4gemm6kernel13GemmUniversalIN4cute5tupleIJiiiiEEENS1_10collective13CollectiveMmaINS1_35MainloopSm100TmaUmmaWarpSpecializedILi5ELi2ELi4ENS5_IJNS4_1CILi1EEENSA_ILi2EEESB_EEEEENS5_IJNSA_ILi128EEESF_SF_EEENS_12float_e4m3_tENS5_IJlSB_lEEESH_SI_NS4_8TiledMMAINS4_8MMA_AtomIJNS4_10MMA_TraitsINS4_19SM100_MMA_F8F6F4_SSEJSH_SH_fSF_SF_NS4_17integral_constantINS4_4UMMA5MajorELSP_0EEESQ_NSN_INSO_7ScaleInELSR_0EEESS_EEEEEENS4_6LayoutINS5_IJSB_SB_SB_EEENS5_IJNSA_ILi0EEESX_SX_EEEEENS5_IJNS4_10UnderscoreES10_S10_EEEEENS4_23SM90_TMA_LOAD_MULTICASTENS4_14ComposedLayoutINS4_7SwizzleILi3ELi4ELi3EEENS4_18smem_ptr_flag_bitsILi8EEENSV_INS5_IJNSA_ILi8EEESF_EEENS5_IJSF_SB_EEEEEEEvNS4_8identityENS4_13SM90_TMA_LOADES1D_vS1E_EENS_8epilogue10collective18CollectiveEpilogueINS1H_23Sm100TmaWarpSpecializedILi2ELi2ELi64ELb0ELb0EEEJSG_NS5_IJNSV_ISF_SB_EENSV_INSA_ILi64EEESB_EEEEESH_SI_SH_SI_NS1H_6fusion15FusionCallbacksIS1L_NS1Q_17LinearCombinationISH_fSH_fLNS_15FloatRoundStyleE2EEESG_S1P_JEEENS4_5SM1004TMEM4LOAD26SM100_TMEM_LOAD_32dp32b64xES1F_NS14_INS15_ILi2ELi4ELi3EEES18_NSV_INS5_IJS19_S1N_EEENS5_IJS1N_SB_EEEEEEENS4_39AutoVectorizingCopyWithAssumedAlignmentILi128EEENS4_14SM90_TMA_STOREES24_S26_S26_EEEvvEEEEvNT_6ParamsE)
        /*0044*/ 	.word	0x00000000
.L_29:


//--------------------- .nv.compat                --------------------------
	.section	.nv.compat,"",@"SHT_CUDA_COMPAT_INFO"
	.align	4
        /*0000*/ 	.byte	0x02, 0x09, 0x01, 0x00, 0x02, 0x02, 0x02, 0x00, 0x02, 0x05, 0x05, 0x00, 0x03, 0x07, 0x01, 0x01
        /*0010*/ 	.byte	0x02, 0x03, 0x01, 0x00, 0x02, 0x06, 0x01, 0x00, 0x04, 0x0b, 0x08, 0x00, 0x09, 0x00, 0x00, 0x00
        /*0020*/ 	.byte	0x00, 0x00, 0x00, 0x00


//--------------------- .nv.info._ZN7cutlass13device_kernelINS_4gemm6kernel13GemmUniversalIN4cute5tupleIJiiiiEEENS1_10collective13CollectiveMmaINS1_35MainloopSm100TmaUmmaWarpSpecializedILi5ELi2ELi4ENS5_IJNS4_1CILi1EEENSA_ILi2EEESB_EEEEENS5_IJNSA_ILi128EEESF_SF_EEENS_12float_e4m3_tENS5_IJlSB_lEEESH_SI_NS4_8TiledMMAINS4_8MMA_AtomIJNS4_10MMA_TraitsINS4_19SM100_MMA_F8F6F4_SSEJSH_SH_fSF_SF_NS4_17integral_constantINS4_4UMMA5MajorELSP_0EEESQ_NSN_INSO_7ScaleInELSR_0EEESS_EEEEEENS4_6LayoutINS5_IJSB_SB_SB_EEENS5_IJNSA_ILi0EEESX_SX_EEEEENS5_IJNS4_10UnderscoreES10_S10_EEEEENS4_23SM90_TMA_LOAD_MULTICASTENS4_14ComposedLayoutINS4_7SwizzleILi3ELi4ELi3EEENS4_18smem_ptr_flag_bitsILi8EEENSV_INS5_IJNSA_ILi8EEESF_EEENS5_IJSF_SB_EEEEEEEvNS4_8identityENS4_13SM90_TMA_LOADES1D_vS1E_EENS_8epilogue10collective18CollectiveEpilogueINS1H_23Sm100TmaWarpSpecializedILi2ELi2ELi64ELb0ELb0EEEJSG_NS5_IJNSV_ISF_SB_EENSV_INSA_ILi64EEESB_EEEEESH_SI_SH_SI_NS1H_6fusion15FusionCallbacksIS1L_NS1Q_17LinearCombinationISH_fSH_fLNS_15FloatRoundStyleE2EEESG_S1P_JEEENS4_5SM1004TMEM4LOAD26SM100_TMEM_LOAD_32dp32b64xES1F_NS14_INS15_ILi2ELi4ELi3EEES18_NSV_INS5_IJS19_S1N_EEENS5_IJS1N_SB_EEEEEEENS4_39AutoVectorizingCopyWithAssumedAlignmentILi128EEENS4_14SM90_TMA_STOREES24_S26_S26_EEEvvEEEEvNT_6ParamsE --------------------------
	.section	.nv.info._ZN7cutlass13device_kernelINS_4gemm6kernel13GemmUniversalIN4cute5tupleIJiiiiEEENS1_10collective13CollectiveMmaINS1_35MainloopSm100TmaUmmaWarpSpecializedILi5ELi2ELi4ENS5_IJNS4_1CILi1EEENSA_ILi2EEESB_EEEEENS5_IJNSA_ILi128EEESF_SF_EEENS_12float_e4m3_tENS5_IJlSB_lEEESH_SI_NS4_8TiledMMAINS4_8MMA_AtomIJNS4_10MMA_TraitsINS4_19SM100_MMA_F8F6F4_SSEJSH_SH_fSF_SF_NS4_17integral_constantINS4_4UMMA5MajorELSP_0EEESQ_NSN_INSO_7ScaleInELSR_0EEESS_EEEEEENS4_6LayoutINS5_IJSB_SB_SB_EEENS5_IJNSA_ILi0EEESX_SX_EEEEENS5_IJNS4_10UnderscoreES10_S10_EEEEENS4_23SM90_TMA_LOAD_MULTICASTENS4_14ComposedLayoutINS4_7SwizzleILi3ELi4ELi3EEENS4_18smem_ptr_flag_bitsILi8EEENSV_INS5_IJNSA_ILi8EEESF_EEENS5_IJSF_SB_EEEEEEEvNS4_8identityENS4_13SM90_TMA_LOADES1D_vS1E_EENS_8epilogue10collective18CollectiveEpilogueINS1H_23Sm100TmaWarpSpecializedILi2ELi2ELi64ELb0ELb0EEEJSG_NS5_IJNSV_ISF_SB_EENSV_INSA_ILi64EEESB_EEEEESH_SI_SH_SI_NS1H_6fusion15FusionCallbacksIS1L_NS1Q_17LinearCombinationISH_fSH_fLNS_15FloatRoundStyleE2EEESG_S1P_JEEENS4_5SM1004TMEM4LOAD26SM100_TMEM_LOAD_32dp32b64xES1F_NS14_INS15_ILi2ELi4ELi3EEES18_NSV_INS5_IJS19_S1N_EEENS5_IJS1N_SB_EEEEEEENS4_39AutoVectorizingCopyWithAssumedAlignmentILi128EEENS4_14SM90_TMA_STOREES24_S26_S26_EEEvvEEEEvNT_6ParamsE,"",@"SHT_CUDA_INFO"
	.sectionflags	@""
	.align	4


	//----- nvinfo : EIATTR_CUDA_API_VERSION
	.align		4
        /*0000*/ 	.byte	0x04, 0x37
        /*0002*/ 	.short	(.L_31 - .L_30)
.L_30:
        /*0004*/ 	.word	0x00000082


	//----- nvinfo : EIATTR_KPARAM_INFO
	.align		4
.L_31:
        /*0008*/ 	.byte	0x04, 0x17
        /*000a*/ 	.short	(.L_33 - .L_32)
.L_32:
        /*000c*/ 	.word	0x00000000
        /*0010*/ 	.short	0x0000
        /*0012*/ 	.short	0x0000
        /*0014*/ 	.byte	0x00, 0xf0, 0x01, 0x20


	//----- nvinfo : EIATTR_AT_ENTRY_FRAGMENTS
	.align		4
.L_33:
        /*0018*/ 	.byte	0x04, 0x4f
        /*001a*/ 	.short	(.L_35 - .L_34)


	//   ....[0]....
.L_34:
        /*001c*/ 	.word	0x00000006


	//----- nvinfo : EIATTR_RESERVED_SMEM_USED
	.align		4
.L_35:
        /*0020*/ 	.byte	0x01, 0x41
	.zero		2


	//----- nvinfo : EIATTR_SPARSE_MMA_MASK
	.align		4
        /*0024*/ 	.byte	0x03, 0x50
        /*0026*/ 	.short	0x0000


	//----- nvinfo : EIATTR_TCGEN05_1CTA_USED
	.align		4
        /*0028*/ 	.byte	0x01, 0x51
	.zero		2


	//----- nvinfo : EIATTR_MAXREG_COUNT
	.align		4
        /*002c*/ 	.byte	0x03, 0x1b
        /*002e*/ 	.short	0x00ff


	//----- nvinfo : EIATTR_NUM_BARRIERS
	.align		4
        /*0030*/ 	.byte	0x02, 0x4c
        /*0032*/ 	.byte	0x07
	.zero		1


	//----- nvinfo : EIATTR_EXTERNS
	.align		4
        /*0034*/ 	.byte	0x04, 0x0f
        /*0036*/ 	.short	(.L_37 - .L_36)


	//   ....[0]....
	.align		4
.L_36:
        /*0038*/ 	.word	index@(__assertfail)


	//----- nvinfo : EIATTR_MERCURY_ISA_VERSION
	.align		4
.L_37:
        /*003c*/ 	.byte	0x03, 0x5f
        /*003e*/ 	.short	0x0101


	//----- nvinfo : EIATTR_INT_WARP_WIDE_INSTR_OFFSETS
	.align		4
        /*0040*/ 	.byte	0x04, 0x31
        /*0042*/ 	.short	(.L_39 - .L_38)


	//   ....[0]....
.L_38:
        /*0044*/ 	.word	0x00003ce0


	//   ....[1]....
        /*0048*/ 	.word	0x00003d00


	//   ....[2]....
        /*004c*/ 	.word	0x00003d30


	//   ....[3]....
        /*0050*/ 	.word	0x00004850


	//   ....[4]....
        /*0054*/ 	.word	0x000048c0


	//   ....[5]....
        /*0058*/ 	.word	0x000049a0


	//   ....[6]....
        /*005c*/ 	.word	0x00004a50


	//----- nvinfo : EIATTR_COOP_GROUP_MASK_REGIDS
	.align		4
.L_39:
        /*0060*/ 	.byte	0x04, 0x29
        /*0062*/ 	.short	(.L_41 - .L_40)


	//   ....[0]....
.L_40:
        /*0064*/ 	.word	0xffffffff


	//   ....[1]....
        /*0068*/ 	.word	0xffffffff


	//   ....[2]....
        /*006c*/ 	.word	0xffffffff


	//   ....[3]....
        /*0070*/ 	.word	0xffffffff


	//   ....[4]....
        /*0074*/ 	.word	0xffffffff


	//   ....[5]....
        /*0078*/ 	.word	0xffffffff


	//   ....[6]....
        /*007c*/ 	.word	0xffffffff


	//   ....[7]....
        /*0080*/ 	.word	0xffffffff


	//   ....[8]....
        /*0084*/ 	.word	0xffffffff


	//   ....[9]....
        /*0088*/ 	.word	0xffffffff


	//   ....[10]....
        /*008c*/ 	.word	0xffffffff


	//   ....[11]....
        /*0090*/ 	.word	0xffffffff


	//   ....[12]....
        /*0094*/ 	.word	0xffffffff


	//   ....[13]....
        /*0098*/ 	.word	0xffffffff


	//----- nvinfo : EIATTR_COOP_GROUP_INSTR_OFFSETS
	.align		4
.L_41:
        /*009c*/ 	.byte	0x04, 0x28
        /*009e*/ 	.short	(.L_43 - .L_42)


	//   ....[0]....
.L_42:
        /*00a0*/ 	.word	0x00000080


	//   ....[1]....
        /*00a4*/ 	.word	0x000004f0


	//   ....[2]....
        /*00a8*/ 	.word	0x000006c0


	//   ....[3]....
        /*00ac*/ 	.word	0x00000820


	//   ....[4]....
        /*00b0*/ 	.word	0x00000920


	//   ....[5]....
        /*00b4*/ 	.word	0x00000a90


	//   ....[6]....
        /*00b8*/ 	.word	0x00000c30


	//   ....[7]....
        /*00bc*/ 	.word	0x00000de0


	//   ....[8]....
        /*00c0*/ 	.word	0x00001ff0


	//   ....[9]....
        /*00c4*/ 	.word	0x00002f30


	//   ....[10]....
        /*00c8*/ 	.word	0x00003140


	//   ....[11]....
        /*00cc*/ 	.word	0x00003170


	//   ....[12]....
        /*00d0*/ 	.word	0x00003bc0


	//   ....[13]....
        /*00d4*/ 	.word	0x00003df0


	//----- nvinfo : EIATTR_VRC_CTA_INIT_COUNT
	.align		4
.L_43:
        /*00d8*/ 	.byte	0x02, 0x4a
        /*00da*/ 	.byte	0x80
	.zero		1


	//----- nvinfo : EIATTR_SYSCALL_OFFSETS
	.align		4
        /*00dc*/ 	.byte	0x04, 0x46
        /*00de*/ 	.short	(.L_45 - .L_44)


	//   ....[0]....
.L_44:
        /*00e0*/ 	.word	0x00005650


	//   ....[1]....
        /*00e4*/ 	.word	0x00005790


	//   ....[2]....
        /*00e8*/ 	.word	0x00006020


	//   ....[3]....
        /*00ec*/ 	.word	0x00007630


	//----- nvinfo : EIATTR_MBARRIER_INSTR_OFFSETS
	.align		4
.L_45:
        /*00f0*/ 	.byte	0x04, 0x39
        /*00f2*/ 	.short	(.L_47 - .L_46)


	//   ....[0]....
.L_46:
        /*00f4*/ 	.word	0x00000610
        /*00f8*/ 	.word	0x000000ff
        /*00fc*/ 	.word	0x00000000
        /*0100*/ 	.short	0x0100
        /*0102*/ 	.byte	0x04
	.zero		1


	//   ....[1]....
        /*0104*/ 	.word	0x00000620
        /*0108*/ 	.word	0x000000ff
        /*010c*/ 	.word	0x00000028
        /*0110*/ 	.short	0x0100
        /*0112*/ 	.byte	0x04
	.zero		1


	//   ....[2]....
        /*0114*/ 	.word	0x00000630
        /*0118*/ 	.word	0x000000ff
        /*011c*/ 	.word	0x00000008
        /*0120*/ 	.short	0x0100
        /*0122*/ 	.byte	0x04
	.zero		1


	//   ....[3]....
        /*0124*/ 	.word	0x00000640
        /*0128*/ 	.word	0x000000ff
        /*012c*/ 	.word	0x00000030
        /*0130*/ 	.short	0x0100
        /*0132*/ 	.byte	0x04
	.zero		1


	//   ....[4]....
        /*0134*/ 	.word	0x00000650
        /*0138*/ 	.word	0x000000ff
        /*013c*/ 	.word	0x00000010
        /*0140*/ 	.short	0x0100
        /*0142*/ 	.byte	0x04
	.zero		1


	//   ....[5]....
        /*0144*/ 	.word	0x00000660
        /*0148*/ 	.word	0x000000ff
        /*014c*/ 	.word	0x00000038
        /*0150*/ 	.short	0x0100
        /*0152*/ 	.byte	0x04
	.zero		1


	//   ....[6]....
        /*0154*/ 	.word	0x00000670
        /*0158*/ 	.word	0x000000ff
        /*015c*/ 	.word	0x00000018
        /*0160*/ 	.short	0x0100
        /*0162*/ 	.byte	0x04
	.zero		1


	//   ....[7]....
        /*0164*/ 	.word	0x00000680
        /*0168*/ 	.word	0x000000ff
        /*016c*/ 	.word	0x00000040
        /*0170*/ 	.short	0x0100
        /*0172*/ 	.byte	0x04
	.zero		1


	//   ....[8]....
        /*0174*/ 	.word	0x00000690
        /*0178*/ 	.word	0x000000ff
        /*017c*/ 	.word	0x00000020
        /*0180*/ 	.short	0x0100
        /*0182*/ 	.byte	0x04
	.zero		1


	//   ....[9]....
        /*0184*/ 	.word	0x000006a0
        /*0188*/ 	.word	0x000000ff
        /*018c*/ 	.word	0x00000048
        /*0190*/ 	.short	0x0100
        /*0192*/ 	.byte	0x04
	.zero		1


	//   ....[10]....
        /*0194*/ 	.word	0x000007d0
        /*0198*/ 	.word	0x000000ff
        /*019c*/ 	.word	0x00000050
        /*01a0*/ 	.short	0x0100
        /*01a2*/ 	.byte	0x04
	.zero		1


	//   ....[11]....
        /*01a4*/ 	.word	0x000007e0
        /*01a8*/ 	.word	0x000000ff
        /*01ac*/ 	.word	0x00000060
        /*01b0*/ 	.short	0x0100
        /*01b2*/ 	.byte	0x04
	.zero		1


	//   ....[12]....
        /*01b4*/ 	.word	0x000007f0
        /*01b8*/ 	.word	0x000000ff
        /*01bc*/ 	.word	0x00000058
        /*01c0*/ 	.short	0x0100
        /*01c2*/ 	.byte	0x04
	.zero		1


	//   ....[13]....
        /*01c4*/ 	.word	0x00000800
        /*01c8*/ 	.word	0x000000ff
        /*01cc*/ 	.word	0x00000068
        /*01d0*/ 	.short	0x0100
        /*01d2*/ 	.byte	0x04
	.zero		1


	//   ....[14]....
        /*01d4*/ 	.word	0x000008f0
        /*01d8*/ 	.word	0x000000ff
        /*01dc*/ 	.word	0x00000070
        /*01e0*/ 	.short	0x0100
        /*01e2*/ 	.byte	0x06
	.zero		1


	//   ....[15]....
        /*01e4*/ 	.word	0x00000900
        /*01e8*/ 	.word	0x000000ff
        /*01ec*/ 	.word	0x00000078
        /*01f0*/ 	.short	0x0100
        /*01f2*/ 	.byte	0x06
	.zero		1


	//   ....[16]....
        /*01f4*/ 	.word	0x00000a40
        /*01f8*/ 	.word	0x000000ff
        /*01fc*/ 	.word	0x00000080
        /*0200*/ 	.short	0x0100
        /*0202*/ 	.byte	0x06
	.zero		1


	//   ....[17]....
        /*0204*/ 	.word	0x00000a50
        /*0208*/ 	.word	0x000000ff
        /*020c*/ 	.word	0x00000090
        /*0210*/ 	.short	0x0100
        /*0212*/ 	.byte	0x06
	.zero		1


	//   ....[18]....
        /*0214*/ 	.word	0x00000a60
        /*0218*/ 	.word	0x000000ff
        /*021c*/ 	.word	0x00000088
        /*0220*/ 	.short	0x0100
        /*0222*/ 	.byte	0x06
	.zero		1


	//   ....[19]....
        /*0224*/ 	.word	0x00000a70
        /*0228*/ 	.word	0x000000ff
        /*022c*/ 	.word	0x00000098
        /*0230*/ 	.short	0x0100
        /*0232*/ 	.byte	0x06
	.zero		1


	//   ....[20]....
        /*0234*/ 	.word	0x00000ba0
        /*0238*/ 	.word	0x000000ff
        /*023c*/ 	.word	0x000000a0
        /*0240*/ 	.short	0x0100
        /*0242*/ 	.byte	0x04
	.zero		1


	//   ....[21]....
        /*0244*/ 	.word	0x00000bb0
        /*0248*/ 	.word	0x000000ff
        /*024c*/ 	.word	0x000000c0
        /*0250*/ 	.short	0x0100
        /*0252*/ 	.byte	0x04
	.zero		1


	//   ....[22]....
        /*0254*/ 	.word	0x00000bc0
        /*0258*/ 	.word	0x000000ff
        /*025c*/ 	.word	0x000000a8
        /*0260*/ 	.short	0x0100
        /*0262*/ 	.byte	0x04
	.zero		1


	//   ....[23]....
        /*0264*/ 	.word	0x00000bd0
        /*0268*/ 	.word	0x000000ff
        /*026c*/ 	.word	0x000000c8
        /*0270*/ 	.short	0x0100
        /*0272*/ 	.byte	0x04
	.zero		1


	//   ....[24]....
        /*0274*/ 	.word	0x00000be0
        /*0278*/ 	.word	0x000000ff
        /*027c*/ 	.word	0x000000b0
        /*0280*/ 	.short	0x0100
        /*0282*/ 	.byte	0x04
	.zero		1


	//   ....[25]....
        /*0284*/ 	.word	0x00000bf0
        /*0288*/ 	.word	0x000000ff
        /*028c*/ 	.word	0x000000d0
        /*0290*/ 	.short	0x0100
        /*0292*/ 	.byte	0x04
	.zero		1


	//   ....[26]....
        /*0294*/ 	.word	0x00000c00
        /*0298*/ 	.word	0x000000ff
        /*029c*/ 	.word	0x000000b8
        /*02a0*/ 	.short	0x0100
        /*02a2*/ 	.byte	0x04
	.zero		1


	//   ....[27]....
        /*02a4*/ 	.word	0x00000c10
        /*02a8*/ 	.word	0x000000ff
        /*02ac*/ 	.word	0x000000d8
        /*02b0*/ 	.short	0x0100
        /*02b2*/ 	.byte	0x04
	.zero		1


	//   ....[28]....
        /*02b4*/ 	.word	0x00000d00
        /*02b8*/ 	.word	0x000000ff
        /*02bc*/ 	.word	0x000000e0
        /*02c0*/ 	.short	0x0100
        /*02c2*/ 	.byte	0x04
	.zero		1


	//   ....[29]....
        /*02c4*/ 	.word	0x00000d10
        /*02c8*/ 	.word	0x000000ff
        /*02cc*/ 	.word	0x000000f0
        /*02d0*/ 	.short	0x0100
        /*02d2*/ 	.byte	0x04
	.zero		1


	//   ....[30]....
        /*02d4*/ 	.word	0x00000d20
        /*02d8*/ 	.word	0x000000ff
        /*02dc*/ 	.word	0x000000e8
        /*02e0*/ 	.short	0x0100
        /*02e2*/ 	.byte	0x04
	.zero		1


	//   ....[31]....
        /*02e4*/ 	.word	0x00000d30
        /*02e8*/ 	.word	0x000000ff
        /*02ec*/ 	.word	0x000000f8
        /*02f0*/ 	.short	0x0100
        /*02f2*/ 	.byte	0x04
	.zero		1


	//   ....[32]....
        /*02f4*/ 	.word	0x00001870
        /*02f8*/ 	.word	0x00000003
        /*02fc*/ 	.word	0x000000f0
        /*0300*/ 	.short	0x010a
        /*0302*/ 	.byte	0xff
	.zero		1


	//   ....[33]....
        /*0304*/ 	.word	0x000018a0
        /*0308*/ 	.word	0x00000003
        /*030c*/ 	.word	0x000000e0
        /*0310*/ 	.short	0x0101
        /*0312*/ 	.byte	0xff
	.zero		1


	//   ....[34]....
        /*0314*/ 	.word	0x00001970
        /*0318*/ 	.word	0x000000ff
        /*031c*/ 	.word	0x00000028
        /*0320*/ 	.short	0x010a
        /*0322*/ 	.byte	0x04
	.zero		1


	//   ....[35]....
        /*0324*/ 	.word	0x000019f0
        /*0328*/ 	.word	0x000000ff
        /*032c*/ 	.word	0x00000028
        /*0330*/ 	.short	0x010a
        /*0332*/ 	.byte	0x21
	.zero		1


	//   ....[36]....
        /*0334*/ 	.word	0x00001b90
        /*0338*/ 	.word	0x000000ff
        /*033c*/ 	.word	0x00000028
        /*0340*/ 	.short	0x010a
        /*0342*/ 	.byte	0x08
	.zero		1


	//   ....[37]....
        /*0344*/ 	.word	0x00001ca0
        /*0348*/ 	.word	0x000000ff
        /*034c*/ 	.word	0x00000078
        /*0350*/ 	.short	0x0101
        /*0352*/ 	.byte	0x06
	.zero		1


	//   ....[38]....
        /*0354*/ 	.word	0x00001cc0
        /*0358*/ 	.word	0x000000ff
        /*035c*/ 	.word	0x00000028
        /*0360*/ 	.short	0x010a
        /*0362*/ 	.byte	0x04
	.zero		1


	//   ....[39]....
        /*0364*/ 	.word	0x00001d40
        /*0368*/ 	.word	0x000000ff
        /*036c*/ 	.word	0x00000028
        /*0370*/ 	.short	0x010a
        /*0372*/ 	.byte	0x11
	.zero		1


	//   ....[40]....
        /*0374*/ 	.word	0x00001ee0
        /*0378*/ 	.word	0x000000ff
        /*037c*/ 	.word	0x00000028
        /*0380*/ 	.short	0x010a
        /*0382*/ 	.byte	0x07
	.zero		1


	//   ....[41]....
        /*0384*/ 	.word	0x00002020
        /*0388*/ 	.word	0x00000003
        /*038c*/ 	.word	0x00000080
        /*0390*/ 	.short	0x010a
        /*0392*/ 	.byte	0xff
	.zero		1


	//   ....[42]....
        /*0394*/ 	.word	0x00002170
        /*0398*/ 	.word	0x00000000
        /*039c*/ 	.word	0x00000000
        /*03a0*/ 	.short	0x0101
        /*03a2*/ 	.byte	0xff
	.zero		1


	//   ....[43]....
        /*03a4*/ 	.word	0x00002720
        /*03a8*/ 	.word	0x000000ff
        /*03ac*/ 	.word	0x00000000
        /*03b0*/ 	.short	0x010a
        /*03b2*/ 	.byte	0x04
	.zero		1


	//   ....[44]....
        /*03b4*/ 	.word	0x000027b0
        /*03b8*/ 	.word	0x000000ff
        /*03bc*/ 	.word	0x00000000
        /*03c0*/ 	.short	0x010a
        /*03c2*/ 	.byte	0x05
	.zero		1


	//   ....[45]....
        /*03c4*/ 	.word	0x00002840
        /*03c8*/ 	.word	0x000000ff
        /*03cc*/ 	.word	0x00000000
        /*03d0*/ 	.short	0x010a
        /*03d2*/ 	.byte	0x05
	.zero		1


	//   ....[46]....
        /*03d4*/ 	.word	0x000028d0
        /*03d8*/ 	.word	0x000000ff
        /*03dc*/ 	.word	0x00000000
        /*03e0*/ 	.short	0x010a
        /*03e2*/ 	.byte	0x05
	.zero		1


	//   ....[47]....
        /*03e4*/ 	.word	0x00002970
        /*03e8*/ 	.word	0x00000000
        /*03ec*/ 	.word	0x00000000
        /*03f0*/ 	.short	0x010a
        /*03f2*/ 	.byte	0xff
	.zero		1


	//   ....[48]....
        /*03f4*/ 	.word	0x00002a90
        /*03f8*/ 	.word	0x00000002
        /*03fc*/ 	.word	0x000000e0
        /*0400*/ 	.short	0x010a
        /*0402*/ 	.byte	0xff
	.zero		1


	//   ....[49]....
        /*0404*/ 	.word	0x00002af0
        /*0408*/ 	.word	0x00000004
        /*040c*/ 	.word	0x00000000
        /*0410*/ 	.short	0x0101
        /*0412*/ 	.byte	0xff
	.zero		1


	//   ....[50]....
        /*0414*/ 	.word	0x00002b10
        /*0418*/ 	.word	0x000000ff
        /*041c*/ 	.word	0x00000090
        /*0420*/ 	.short	0x010a
        /*0422*/ 	.byte	0x04
	.zero		1


	//   ....[51]....
        /*0424*/ 	.word	0x00002c30
        /*0428*/ 	.word	0x00000002
        /*042c*/ 	.word	0x00000080
        /*0430*/ 	.short	0x010a
        /*0432*/ 	.byte	0xff
	.zero		1


	//   ....[52]....
        /*0434*/ 	.word	0x00002d40
        /*0438*/ 	.word	0x00000002
        /*043c*/ 	.word	0x00000000
        /*0440*/ 	.short	0x0101
        /*0442*/ 	.byte	0xff
	.zero		1


	//   ....[53]....
        /*0444*/ 	.word	0x00002dd0
        /*0448*/ 	.word	0x000000ff
        /*044c*/ 	.word	0x00000090
        /*0450*/ 	.short	0x0106
        /*0452*/ 	.byte	0x04
	.zero		1


	//   ....[54]....
        /*0454*/ 	.word	0x00002df0
        /*0458*/ 	.word	0x000000ff
        /*045c*/ 	.word	0x00000090
        /*0460*/ 	.short	0x010a
        /*0462*/ 	.byte	0x04
	.zero		1


	//   ....[55]....
        /*0464*/ 	.word	0x00002e80
        /*0468*/ 	.word	0x000000ff
        /*046c*/ 	.word	0x00000090
        /*0470*/ 	.short	0x0106
        /*0472*/ 	.byte	0x07
	.zero		1


	//   ....[56]....
        /*0474*/ 	.word	0x00002ec0
        /*0478*/ 	.word	0x00000000
        /*047c*/ 	.word	0x00000090
        /*0480*/ 	.short	0x010a
        /*0482*/ 	.byte	0xff
	.zero		1


	//   ....[57]....
        /*0484*/ 	.word	0x00003410
        /*0488*/ 	.word	0x00000000
        /*048c*/ 	.word	0x00000080
        /*0490*/ 	.short	0x010a
        /*0492*/ 	.byte	0xff
	.zero		1


	//   ....[58]....
        /*0494*/ 	.word	0x00003520
        /*0498*/ 	.word	0x00000003
        /*049c*/ 	.word	0x00000000
        /*04a0*/ 	.short	0x0101
        /*04a2*/ 	.byte	0xff
	.zero		1


	//   ....[59]....
        /*04a4*/ 	.word	0x00003530
        /*04a8*/ 	.word	0x000000ff
        /*04ac*/ 	.word	0x00000000
        /*04b0*/ 	.short	0x010a
        /*04b2*/ 	.byte	0x04
	.zero		1


	//   ....[60]....
        /*04b4*/ 	.word	0x00003550
        /*04b8*/ 	.word	0x000000ff
        /*04bc*/ 	.word	0x000000c0
        /*04c0*/ 	.short	0x010a
        /*04c2*/ 	.byte	0x1e
	.zero		1


	//   ....[61]....
        /*04c4*/ 	.word	0x00003620
        /*04c8*/ 	.word	0x000000ff
        /*04cc*/ 	.word	0x00000000
        /*04d0*/ 	.short	0x010a
        /*04d2*/ 	.byte	0x05
	.zero		1


	//   ....[62]....
        /*04d4*/ 	.word	0x00003760
        /*04d8*/ 	.word	0x000000ff
        /*04dc*/ 	.word	0x00000000
        /*04e0*/ 	.short	0x010a
        /*04e2*/ 	.byte	0x04
	.zero		1


	//   ....[63]....
        /*04e4*/ 	.word	0x000039f0
        /*04e8*/ 	.word	0x000000ff
        /*04ec*/ 	.word	0x00000000
        /*04f0*/ 	.short	0x010a
        /*04f2*/ 	.byte	0x04
	.zero		1


	//   ....[64]....
        /*04f4*/ 	.word	0x00003a80
        /*04f8*/ 	.word	0x000000ff
        /*04fc*/ 	.word	0x00000000
        /*0500*/ 	.short	0x010a
        /*0502*/ 	.byte	0x05
	.zero		1


	//   ....[65]....
        /*0504*/ 	.word	0x00003b10
        /*0508*/ 	.word	0x000000ff
        /*050c*/ 	.word	0x00000000
        /*0510*/ 	.short	0x010a
        /*0512*/ 	.byte	0x05
	.zero		1


	//   ....[66]....
        /*0514*/ 	.word	0x00003ba0
        /*0518*/ 	.word	0x000000ff
        /*051c*/ 	.word	0x00000000
        /*0520*/ 	.short	0x010a
        /*0522*/ 	.byte	0x04
	.zero		1


	//   ....[67]....
        /*0524*/ 	.word	0x00004050
        /*0528*/ 	.word	0x0000000c
        /*052c*/ 	.word	0x00000080
        /*0530*/ 	.short	0x010a
        /*0532*/ 	.byte	0xff
	.zero		1


	//   ....[68]....
        /*0534*/ 	.word	0x000041c0
        /*0538*/ 	.word	0x00000000
        /*053c*/ 	.word	0x00000000
        /*0540*/ 	.short	0x0101
        /*0542*/ 	.byte	0xff
	.zero		1


	//   ....[69]....
        /*0544*/ 	.word	0x00004650
        /*0548*/ 	.word	0x000000ff
        /*054c*/ 	.word	0x00000078
        /*0550*/ 	.short	0x010a
        /*0552*/ 	.byte	0x15
	.zero		1


	//   ....[70]....
        /*0554*/ 	.word	0x000047d0
        /*0558*/ 	.word	0x000000ff
        /*055c*/ 	.word	0x00000060
        /*0560*/ 	.short	0x010a
        /*0562*/ 	.byte	0x15
	.zero		1


	//   ....[71]....
        /*0564*/ 	.word	0x00004950
        /*0568*/ 	.word	0x000000ff
        /*056c*/ 	.word	0x00000050
        /*0570*/ 	.short	0x010b
        /*0572*/ 	.byte	0x15
	.zero		1


	//   ....[72]....
        /*0574*/ 	.word	0x00004960
        /*0578*/ 	.word	0x000000ff
        /*057c*/ 	.word	0x00000000
        /*0580*/ 	.short	0x0101
        /*0582*/ 	.byte	0x06
	.zero		1


	//   ....[73]....
        /*0584*/ 	.word	0x00004970
        /*0588*/ 	.word	0x000000ff
        /*058c*/ 	.word	0x00000068
        /*0590*/ 	.short	0x010a
        /*0592*/ 	.byte	0x15
	.zero		1


	//   ....[74]....
        /*0594*/ 	.word	0x00004b60
        /*0598*/ 	.word	0x000000ff
        /*059c*/ 	.word	0x00000058
        /*05a0*/ 	.short	0x010b
        /*05a2*/ 	.byte	0x15
	.zero		1


	//   ....[75]....
        /*05a4*/ 	.word	0x00004b70
        /*05a8*/ 	.word	0x000000ff
        /*05ac*/ 	.word	0x00000000
        /*05b0*/ 	.short	0x0101
        /*05b2*/ 	.byte	0x21
	.zero		1


	//   ....[76]....
        /*05b4*/ 	.word	0x00004ba0
        /*05b8*/ 	.word	0x000000ff
        /*05bc*/ 	.word	0x00000060
        /*05c0*/ 	.short	0x010a
        /*05c2*/ 	.byte	0x15
	.zero		1


	//   ....[77]....
        /*05c4*/ 	.word	0x00004be0
        /*05c8*/ 	.word	0x00000000
        /*05cc*/ 	.word	0x00000068
        /*05d0*/ 	.short	0x010a
        /*05d2*/ 	.byte	0xff
	.zero		1


	//   ....[78]....
        /*05d4*/ 	.word	0x00004ef0
        /*05d8*/ 	.word	0x00000003
        /*05dc*/ 	.word	0x00000080
        /*05e0*/ 	.short	0x010a
        /*05e2*/ 	.byte	0xff
	.zero		1


	//   ....[79]....
        /*05e4*/ 	.word	0x00005070
        /*05e8*/ 	.word	0x00000000
        /*05ec*/ 	.word	0x00000000
        /*05f0*/ 	.short	0x0101
        /*05f2*/ 	.byte	0xff
	.zero		1


	//   ....[80]....
        /*05f4*/ 	.word	0x00005bc0
        /*05f8*/ 	.word	0x00000003
        /*05fc*/ 	.word	0x00000050
        /*0600*/ 	.short	0x010a
        /*0602*/ 	.byte	0xff
	.zero		1


	//   ....[81]....
        /*0604*/ 	.word	0x00005c00
        /*0608*/ 	.word	0x000000ba
        /*060c*/ 	.word	0x000000a0
        /*0610*/ 	.short	0x010a
        /*0612*/ 	.byte	0xff
	.zero		1


	//   ....[82]....
        /*0614*/ 	.word	0x00005d30
        /*0618*/ 	.word	0x00000003
        /*061c*/ 	.word	0x00000050
        /*0620*/ 	.short	0x010a
        /*0622*/ 	.byte	0xff
	.zero		1


	//   ....[83]....
        /*0624*/ 	.word	0x00005e70
        /*0628*/ 	.word	0x00000000
        /*062c*/ 	.word	0x00000000
        /*0630*/ 	.short	0x0101
        /*0632*/ 	.byte	0xff
	.zero		1


	//   ....[84]....
        /*0634*/ 	.word	0x00005ef0
        /*0638*/ 	.word	0x000000ba
        /*063c*/ 	.word	0x000000a0
        /*0640*/ 	.short	0x010a
        /*0642*/ 	.byte	0xff
	.zero		1


	//   ....[85]....
        /*0644*/ 	.word	0x000072a0
        /*0648*/ 	.word	0x000000c1
        /*064c*/ 	.word	0x00000050
        /*0650*/ 	.short	0x010a
        /*0652*/ 	.byte	0xff
	.zero		1


	//   ....[86]....
        /*0654*/ 	.word	0x00007370
        /*0658*/ 	.word	0x000000c1
        /*065c*/ 	.word	0x00000050
        /*0660*/ 	.short	0x010a
        /*0662*/ 	.byte	0xff
	.zero		1


	//   ....[87]....
        /*0664*/ 	.word	0x000074b0
        /*0668*/ 	.word	0x00000000
        /*066c*/ 	.word	0x00000000
        /*0670*/ 	.short	0x0101
        /*0672*/ 	.byte	0xff
	.zero		1


	//   ....[88]....
        /*0674*/ 	.word	0x000079b0
        /*0678*/ 	.word	0x000000ff
        /*067c*/ 	.word	0x00000000
        /*0680*/ 	.short	0x0101
        /*0682*/ 	.byte	0x04
	.zero		1


	//   ....[89]....
        /*0684*/ 	.word	0x00008960
        /*0688*/ 	.word	0x00000003
        /*068c*/ 	.word	0x000000f0
        /*0690*/ 	.short	0x010a
        /*0692*/ 	.byte	0xff
	.zero		1


	//   ....[90]....
        /*0694*/ 	.word	0x000089c0
        /*0698*/ 	.word	0x00000000
        /*069c*/ 	.word	0x00000028
        /*06a0*/ 	.short	0x010a
        /*06a2*/ 	.byte	0xff
	.zero		1


	//   ....[91]....
        /*06a4*/ 	.word	0x00008a20
        /*06a8*/ 	.word	0x00000000
        /*06ac*/ 	.word	0x00000028
        /*06b0*/ 	.short	0x010a
        /*06b2*/ 	.byte	0xff
	.zero		1


	//   ....[92]....
        /*06b4*/ 	.word	0x00008a70
        /*06b8*/ 	.word	0x00000003
        /*06bc*/ 	.word	0x00000080
        /*06c0*/ 	.short	0x010a
        /*06c2*/ 	.byte	0xff
	.zero		1


	//   ....[93]....
        /*06c4*/ 	.word	0x00008ad0
        /*06c8*/ 	.word	0x00000000
        /*06cc*/ 	.word	0x00000000
        /*06d0*/ 	.short	0x010a
        /*06d2*/ 	.byte	0xff
	.zero		1


	//   ....[94]....
        /*06d4*/ 	.word	0x00008b30
        /*06d8*/ 	.word	0x00000000
        /*06dc*/ 	.word	0x00000000
        /*06e0*/ 	.short	0x010a
        /*06e2*/ 	.byte	0xff
	.zero		1


	//   ....[95]....
        /*06e4*/ 	.word	0x00008b90
        /*06e8*/ 	.word	0x00000000
        /*06ec*/ 	.word	0x00000000
        /*06f0*/ 	.short	0x010a
        /*06f2*/ 	.byte	0xff
	.zero		1


	//   ....[96]....
        /*06f4*/ 	.word	0x00008bf0
        /*06f8*/ 	.word	0x00000000
        /*06fc*/ 	.word	0x00000000
        /*0700*/ 	.short	0x010a
        /*0702*/ 	.byte	0xff
	.zero		1


	//   ....[97]....
        /*0704*/ 	.word	0x00008c40
        /*0708*/ 	.word	0x00000002
        /*070c*/ 	.word	0x000000e0
        /*0710*/ 	.short	0x010a
        /*0712*/ 	.byte	0xff
	.zero		1


	//   ....[98]....
        /*0714*/ 	.word	0x00008ca0
        /*0718*/ 	.word	0x00000002
        /*071c*/ 	.word	0x00000090
        /*0720*/ 	.short	0x010a
        /*0722*/ 	.byte	0xff
	.zero		1


	//   ....[99]....
        /*0724*/ 	.word	0x00008cf0
        /*0728*/ 	.word	0x00000002
        /*072c*/ 	.word	0x00000080
        /*0730*/ 	.short	0x010a
        /*0732*/ 	.byte	0xff
	.zero		1


	//   ....[100]....
        /*0734*/ 	.word	0x00008d50
        /*0738*/ 	.word	0x00000000
        /*073c*/ 	.word	0x00000090
        /*0740*/ 	.short	0x010a
        /*0742*/ 	.byte	0xff
	.zero		1


	//   ....[101]....
        /*0744*/ 	.word	0x00008da0
        /*0748*/ 	.word	0x00000000
        /*074c*/ 	.word	0x00000080
        /*0750*/ 	.short	0x010a
        /*0752*/ 	.byte	0xff
	.zero		1


	//   ....[102]....
        /*0754*/ 	.word	0x00008e00
        /*0758*/ 	.word	0x00000003
        /*075c*/ 	.word	0x000000c0
        /*0760*/ 	.short	0x010a
        /*0762*/ 	.byte	0xff
	.zero		1


	//   ....[103]....
        /*0764*/ 	.word	0x00008e60
        /*0768*/ 	.word	0x00000000
        /*076c*/ 	.word	0x00000000
        /*0770*/ 	.short	0x010a
        /*0772*/ 	.byte	0xff
	.zero		1


	//   ....[104]....
        /*0774*/ 	.word	0x00008ec0
        /*0778*/ 	.word	0x00000000
        /*077c*/ 	.word	0x00000000
        /*0780*/ 	.short	0x010a
        /*0782*/ 	.byte	0xff
	.zero		1


	//   ....[105]....
        /*0784*/ 	.word	0x00008f20
        /*0788*/ 	.word	0x00000000
        /*078c*/ 	.word	0x00000000
        /*0790*/ 	.short	0x010a
        /*0792*/ 	.byte	0xff
	.zero		1


	//   ....[106]....
        /*0794*/ 	.word	0x00008f80
        /*0798*/ 	.word	0x00000000
        /*079c*/ 	.word	0x00000000
        /*07a0*/ 	.short	0x010a
        /*07a2*/ 	.byte	0xff
	.zero		1


	//   ....[107]....
        /*07a4*/ 	.word	0x00008fe0
        /*07a8*/ 	.word	0x00000000
        /*07ac*/ 	.word	0x00000000
        /*07b0*/ 	.short	0x010a
        /*07b2*/ 	.byte	0xff
	.zero		1


	//   ....[108]....
        /*07b4*/ 	.word	0x00009030
        /*07b8*/ 	.word	0x0000000c
        /*07bc*/ 	.word	0x00000080
        /*07c0*/ 	.short	0x010a
        /*07c2*/ 	.byte	0xff
	.zero		1


	//   ....[109]....
        /*07c4*/ 	.word	0x00009090
        /*07c8*/ 	.word	0x00000000
        /*07cc*/ 	.word	0x00000078
        /*07d0*/ 	.short	0x010a
        /*07d2*/ 	.byte	0xff
	.zero		1


	//   ....[110]....
        /*07d4*/ 	.word	0x000090f0
        /*07d8*/ 	.word	0x00000000
        /*07dc*/ 	.word	0x00000060
        /*07e0*/ 	.short	0x010a
        /*07e2*/ 	.byte	0xff
	.zero		1


	//   ....[111]....
        /*07e4*/ 	.word	0x00009150
        /*07e8*/ 	.word	0x00000000
        /*07ec*/ 	.word	0x00000068
        /*07f0*/ 	.short	0x010a
        /*07f2*/ 	.byte	0xff
	.zero		1


	//   ....[112]....
        /*07f4*/ 	.word	0x000091b0
        /*07f8*/ 	.word	0x00000000
        /*07fc*/ 	.word	0x00000060
        /*0800*/ 	.short	0x010a
        /*0802*/ 	.byte	0xff
	.zero		1


	//   ....[113]....
        /*0804*/ 	.word	0x00009200
        /*0808*/ 	.word	0x00000003
        /*080c*/ 	.word	0x00000080
        /*0810*/ 	.short	0x010a
        /*0812*/ 	.byte	0xff
	.zero		1


	//   ....[114]....
        /*0814*/ 	.word	0x00009250
        /*0818*/ 	.word	0x00000003
        /*081c*/ 	.word	0x00000050
        /*0820*/ 	.short	0x010a
        /*0822*/ 	.byte	0xff
	.zero		1


	//   ....[115]....
        /*0824*/ 	.word	0x000092a0
        /*0828*/ 	.word	0x000000ba
        /*082c*/ 	.word	0x000000a0
        /*0830*/ 	.short	0x010a
        /*0832*/ 	.byte	0xff
	.zero		1


	//   ....[116]....
        /*0834*/ 	.word	0x000092f0
        /*0838*/ 	.word	0x000000c1
        /*083c*/ 	.word	0x00000050
        /*0840*/ 	.short	0x010a
        /*0842*/ 	.byte	0xff
	.zero		1


	//----- nvinfo : EIATTR_NUM_MBARRIERS
	.align		4
.L_47:
        /*0844*/ 	.byte	0x03, 0x38
        /*0846*/ 	.short	0x0020


	//----- nvinfo : EIATTR_EXIT_INSTR_OFFSETS
	.align		4
        /*0848*/ 	.byte	0x04, 0x1c
        /*084a*/ 	.short	(.L_49 - .L_48)


	//   ....[0]....
.L_48:
        /*084c*/ 	.word	0x000029a0


	//   ....[1]....
        /*0850*/ 	.word	0x00002e90


	//   ....[2]....
        /*0854*/ 	.word	0x00002ef0


	//   ....[3]....
        /*0858*/ 	.word	0x00003e00


	//   ....[4]....
        /*085c*/ 	.word	0x00004c10


	//   ....[5]....
        /*0860*/ 	.word	0x00004c50


	//   ....[6]....
        /*0864*/ 	.word	0x00008950


	//----- nvinfo : EIATTR_MAX_THREADS
	.align		4
.L_49:
        /*0868*/ 	.byte	0x04, 0x05
        /*086a*/ 	.short	(.L_51 - .L_50)
.L_50:
        /*086c*/ 	.word	0x00000100
        /*0870*/ 	.word	0x00000001
        /*0874*/ 	.word	0x00000001


	//----- nvinfo : EIATTR_CRS_STACK_SIZE
	.align		4
.L_51:
        /*0878*/ 	.byte	0x04, 0x1e
        /*087a*/ 	.short	(.L_53 - .L_52)
.L_52:
        /*087c*/ 	.word	0x00000000


	//----- nvinfo : EIATTR_CBANK_PARAM_SIZE
	.align		4
.L_53:
        /*0880*/ 	.byte	0x03, 0x19
        /*0882*/ 	.short	0x0800


	//----- nvinfo : EIATTR_PARAM_CBANK
	.align		4
        /*0884*/ 	.byte	0x04, 0x0a
        /*0886*/ 	.short	(.L_55 - .L_54)
	.align		4
.L_54:
        /*0888*/ 	.word	index@(.nv.constant0._ZN7cutlass13device_kernelINS_4gemm6kernel13GemmUniversalIN4cute5tupleIJiiiiEEENS1_10collective13CollectiveMmaINS1_35MainloopSm100TmaUmmaWarpSpecializedILi5ELi2ELi4ENS5_IJNS4_1CILi1EEENSA_ILi2EEESB_EEEEENS5_IJNSA_ILi128EEESF_SF_EEENS_12float_e4m3_tENS5_IJlSB_lEEESH_SI_NS4_8TiledMMAINS4_8MMA_AtomIJNS4_10MMA_TraitsINS4_19SM100_MMA_F8F6F4_SSEJSH_SH_fSF_SF_NS4_17integral_constantINS4_4UMMA5MajorELSP_0EEESQ_NSN_INSO_7ScaleInELSR_0EEESS_EEEEEENS4_6LayoutINS5_IJSB_SB_SB_EEENS5_IJNSA_ILi0EEESX_SX_EEEEENS5_IJNS4_10UnderscoreES10_S10_EEEEENS4_23SM90_TMA_LOAD_MULTICASTENS4_14ComposedLayoutINS4_7SwizzleILi3ELi4ELi3EEENS4_18smem_ptr_flag_bitsILi8EEENSV_INS5_IJNSA_ILi8EEESF_EEENS5_IJSF_SB_EEEEEEEvNS4_8identityENS4_13SM90_TMA_LOADES1D_vS1E_EENS_8epilogue10collective18CollectiveEpilogueINS1H_23Sm100TmaWarpSpecializedILi2ELi2ELi64ELb0ELb0EEEJSG_NS5_IJNSV_ISF_SB_EENSV_INSA_ILi64EEESB_EEEEESH_SI_SH_SI_NS1H_6fusion15FusionCallbacksIS1L_NS1Q_17LinearCombinationISH_fSH_fLNS_15FloatRoundStyleE2EEESG_S1P_JEEENS4_5SM1004TMEM4LOAD26SM100_TMEM_LOAD_32dp32b64xES1F_NS14_INS15_ILi2ELi4ELi3EEES18_NSV_INS5_IJS19_S1N_EEENS5_IJS1N_SB_EEEEEEENS4_39AutoVectorizingCopyWithAssumedAlignmentILi128EEENS4_14SM90_TMA_STOREES24_S26_S26_EEEvvEEEEvNT_6ParamsE)
        /*088c*/ 	.short	0x0380
        /*088e*/ 	.short	0x0800


	//----- nvinfo : EIATTR_SW_WAR
	.align		4
.L_55:
        /*0890*/ 	.byte	0x04, 0x36
        /*0892*/ 	.short	(.L_57 - .L_56)
.L_56:
        /*0894*/ 	.word	0x00000008
.L_57:


//--------------------- .nv.callgraph             --------------------------
	.section	.nv.callgraph,"",@"SHT_CUDA_CALLGRAPH"
	.align	4
	.sectionentsize	8
	.align		4
        /*0000*/ 	.word	0x00000000
	.align		4
        /*0004*/ 	.word	0xffffffff
	.align		4
        /*0008*/ 	.word	index@(_ZN7cutlass13device_kernelINS_4gemm6kernel13GemmUniversalIN4cute5tupleIJiiiiEEENS1_10collective13CollectiveMmaINS1_35MainloopSm100TmaUmmaWarpSpecializedILi5ELi2ELi4ENS5_IJNS4_1CILi1EEENSA_ILi2EEESB_EEEEENS5_IJNSA_ILi128EEESF_SF_EEENS_12float_e4m3_tENS5_IJlSB_lEEESH_SI_NS4_8TiledMMAINS4_8MMA_AtomIJNS4_10MMA_TraitsINS4_19SM100_MMA_F8F6F4_SSEJSH_SH_fSF_SF_NS4_17integral_constantINS4_4UMMA5MajorELSP_0EEESQ_NSN_INSO_7ScaleInELSR_0EEESS_EEEEEENS4_6LayoutINS5_IJSB_SB_SB_EEENS5_IJNSA_ILi0EEESX_SX_EEEEENS5_IJNS4_10UnderscoreES10_S10_EEEEENS4_23SM90_TMA_LOAD_MULTICASTENS4_14ComposedLayoutINS4_7SwizzleILi3ELi4ELi3EEENS4_18smem_ptr_flag_bitsILi8EEENSV_INS5_IJNSA_ILi8EEESF_EEENS5_IJSF_SB_EEEEEEEvNS4_8identityENS4_13SM90_TMA_LOADES1D_vS1E_EENS_8epilogue10collective18CollectiveEpilogueINS1H_23Sm100TmaWarpSpecializedILi2ELi2ELi64ELb0ELb0EEEJSG_NS5_IJNSV_ISF_SB_EENSV_INSA_ILi64EEESB_EEEEESH_SI_SH_SI_NS1H_6fusion15FusionCallbacksIS1L_NS1Q_17LinearCombinationISH_fSH_fLNS_15FloatRoundStyleE2EEESG_S1P_JEEENS4_5SM1004TMEM4LOAD26SM100_TMEM_LOAD_32dp32b64xES1F_NS14_INS15_ILi2ELi4ELi3EEES18_NSV_INS5_IJS19_S1N_EEENS5_IJS1N_SB_EEEEEEENS4_39AutoVectorizingCopyWithAssumedAlignmentILi128EEENS4_14SM90_TMA_STOREES24_S26_S26_EEEvvEEEEvNT_6ParamsE)
	.align		4
        /*000c*/ 	.word	index@(__assertfail)
	.align		4
        /*0010*/ 	.word	0x00000000
	.align		4
        /*0014*/ 	.word	0xfffffffe
	.align		4
        /*0018*/ 	.word	0x00000000
	.align		4
        /*001c*/ 	.word	0xfffffffd
	.align		4
        /*0020*/ 	.word	0x00000000
	.align		4
        /*0024*/ 	.word	0xfffffffc


//--------------------- .nv.constant4             --------------------------
	.section	.nv.constant4,"a",@progbits
	.align	8
	.align		8
.nv.constant4:
        /*0000*/ 	.dword	__assertfail
	.align		8
        /*0008*/ 	.dword	__unnamed_1
	.align		8
        /*0010*/ 	.dword	__unnamed_2
	.align		8
        /*0018*/ 	.dword	_ZN39_INTERNAL_61382fe9_4_k_cu_f63d1edd_80064cuda3std3__45__cpo5beginE
	.align		8
        /*0020*/ 	.dword	_ZN39_INTERNAL_61382fe9_4_k_cu_f63d1edd_80064cuda3std3__45__cpo3endE
	.align		8
        /*0028*/ 	.dword	_ZN39_INTERNAL_61382fe9_4_k_cu_f63d1edd_80064cuda3std3__45__cpo6cbeginE
	.align		8
        /*0030*/ 	.dword	_ZN39_INTERNAL_61382fe9_4_k_cu_f63d1edd_80064cuda3std3__45__cpo4cendE
	.align		8
        /*0038*/ 	.dword	_ZN39_INTERNAL_61382fe9_4_k_cu_f63d1edd_80064cuda3std3__441_GLOBAL__N__61382fe9_4_k_cu_f63d1edd_80066ignoreE
	.align		8
        /*0040*/ 	.dword	_ZN39_INTERNAL_61382fe9_4_k_cu_f63d1edd_80064cuda3std3__419piecewise_constructE
	.align		8
        /*0048*/ 	.dword	_ZN39_INTERNAL_61382fe9_4_k_cu_f63d1edd_80064cuda3std3__48in_placeE
	.align		8
        /*0050*/ 	.dword	_ZN39_INTERNAL_61382fe9_4_k_cu_f63d1edd_80064cuda3std6ranges3__45__cpo4swapE
	.align		8
        /*0058*/ 	.dword	_ZN39_INTERNAL_61382fe9_4_k_cu_f63d1edd_80064cuda3std6ranges3__45__cpo9iter_moveE
	.align		8
        /*0060*/ 	.dword	_ZN39_INTERNAL_61382fe9_4_k_cu_f63d1edd_80064cute7productE
	.align		8
        /*0068*/ 	.dword	_ZN39_INTERNAL_61382fe9_4_k_cu_f63d1edd_80064cute1_E
	.align		8
        /*0070*/ 	.dword	$str$25
	.align		8
        /*0078*/ 	.dword	$str$26
	.align		8
        /*0080*/ 	.dword	$str$27
	.align		8
        /*0088*/ 	.dword	$str$28


//--------------------- .text._ZN7cutlass13device_kernelINS_4gemm6kernel13GemmUniversalIN4cute5tupleIJiiiiEEENS1_10collective13CollectiveMmaINS1_35MainloopSm100TmaUmmaWarpSpecializedILi5ELi2ELi4ENS5_IJNS4_1CILi1EEENSA_ILi2EEESB_EEEEENS5_IJNSA_ILi128EEESF_SF_EEENS_12float_e4m3_tENS5_IJlSB_lEEESH_SI_NS4_8TiledMMAINS4_8MMA_AtomIJNS4_10MMA_TraitsINS4_19SM100_MMA_F8F6F4_SSEJSH_SH_fSF_SF_NS4_17integral_constantINS4_4UMMA5MajorELSP_0EEESQ_NSN_INSO_7ScaleInELSR_0EEESS_EEEEEENS4_6LayoutINS5_IJSB_SB_SB_EEENS5_IJNSA_ILi0EEESX_SX_EEEEENS5_IJNS4_10UnderscoreES10_S10_EEEEENS4_23SM90_TMA_LOAD_MULTICASTENS4_14ComposedLayoutINS4_7SwizzleILi3ELi4ELi3EEENS4_18smem_ptr_flag_bitsILi8EEENSV_INS5_IJNSA_ILi8EEESF_EEENS5_IJSF_SB_EEEEEEEvNS4_8identityENS4_13SM90_TMA_LOADES1D_vS1E_EENS_8epilogue10collective18CollectiveEpilogueINS1H_23Sm100TmaWarpSpecializedILi2ELi2ELi64ELb0ELb0EEEJSG_NS5_IJNSV_ISF_SB_EENSV_INSA_ILi64EEESB_EEEEESH_SI_SH_SI_NS1H_6fusion15FusionCallbacksIS1L_NS1Q_17LinearCombinationISH_fSH_fLNS_15FloatRoundStyleE2EEESG_S1P_JEEENS4_5SM1004TMEM4LOAD26SM100_TMEM_LOAD_32dp32b64xES1F_NS14_INS15_ILi2ELi4ELi3EEES18_NSV_INS5_IJS19_S1N_EEENS5_IJS1N_SB_EEEEEEENS4_39AutoVectorizingCopyWithAssumedAlignmentILi128EEENS4_14SM90_TMA_STOREES24_S26_S26_EEEvvEEEEvNT_6ParamsE --------------------------
	.section	.text._ZN7cutlass13device_kernelINS_4gemm6kernel13GemmUniversalIN4cute5tupleIJiiiiEEENS1_10collective13CollectiveMmaINS1_35MainloopSm100TmaUmmaWarpSpecializedILi5ELi2ELi4ENS5_IJNS4_1CILi1EEENSA_ILi2EEESB_EEEEENS5_IJNSA_ILi128EEESF_SF_EEENS_12float_e4m3_tENS5_IJlSB_lEEESH_SI_NS4_8TiledMMAINS4_8MMA_AtomIJNS4_10MMA_TraitsINS4_19SM100_MMA_F8F6F4_SSEJSH_SH_fSF_SF_NS4_17integral_constantINS4_4UMMA5MajorELSP_0EEESQ_NSN_INSO_7ScaleInELSR_0EEESS_EEEEEENS4_6LayoutINS5_IJSB_SB_SB_EEENS5_IJNSA_ILi0EEESX_SX_EEEEENS5_IJNS4_10UnderscoreES10_S10_EEEEENS4_23SM90_TMA_LOAD_MULTICASTENS4_14ComposedLayoutINS4_7SwizzleILi3ELi4ELi3EEENS4_18smem_ptr_flag_bitsILi8EEENSV_INS5_IJNSA_ILi8EEESF_EEENS5_IJSF_SB_EEEEEEEvNS4_8identityENS4_13SM90_TMA_LOADES1D_vS1E_EENS_8epilogue10collective18CollectiveEpilogueINS1H_23Sm100TmaWarpSpecializedILi2ELi2ELi64ELb0ELb0EEEJSG_NS5_IJNSV_ISF_SB_EENSV_INSA_ILi64EEESB_EEEEESH_SI_SH_SI_NS1H_6fusion15FusionCallbacksIS1L_NS1Q_17LinearCombinationISH_fSH_fLNS_15FloatRoundStyleE2EEESG_S1P_JEEENS4_5SM1004TMEM4LOAD26SM100_TMEM_LOAD_32dp32b64xES1F_NS14_INS15_ILi2ELi4ELi3EEES18_NSV_INS5_IJS19_S1N_EEENS5_IJS1N_SB_EEEEEEENS4_39AutoVectorizingCopyWithAssumedAlignmentILi128EEENS4_14SM90_TMA_STOREES24_S26_S26_EEEvvEEEEvNT_6ParamsE,"ax",@progbits
	.align	128
.text._ZN7cutlass13device_kernelINS_4gemm6kernel13GemmUniversalIN4cute5tupleIJiiiiEEENS1_10collective13CollectiveMmaINS1_35MainloopSm100TmaUmmaWarpSpecializedILi5ELi2ELi4ENS5_IJNS4_1CILi1EEENSA_ILi2EEESB_EEEEENS5_IJNSA_ILi128EEESF_SF_EEENS_12float_e4m3_tENS5_IJlSB_lEEESH_SI_NS4_8TiledMMAINS4_8MMA_AtomIJNS4_10MMA_TraitsINS4_19SM100_MMA_F8F6F4_SSEJSH_SH_fSF_SF_NS4_17integral_constantINS4_4UMMA5MajorELSP_0EEESQ_NSN_INSO_7ScaleInELSR_0EEESS_EEEEEENS4_6LayoutINS5_IJSB_SB_SB_EEENS5_IJNSA_ILi0EEESX_SX_EEEEENS5_IJNS4_10UnderscoreES10_S10_EEEEENS4_23SM90_TMA_LOAD_MULTICASTENS4_14ComposedLayoutINS4_7SwizzleILi3ELi4ELi3EEENS4_18smem_ptr_flag_bitsILi8EEENSV_INS5_IJNSA_ILi8EEESF_EEENS5_IJSF_SB_EEEEEEEvNS4_8identityENS4_13SM90_TMA_LOADES1D_vS1E_EENS_8epilogue10collective18CollectiveEpilogueINS1H_23Sm100TmaWarpSpecializedILi2ELi2ELi64ELb0ELb0EEEJSG_NS5_IJNSV_ISF_SB_EENSV_INSA_ILi64EEESB_EEEEESH_SI_SH_SI_NS1H_6fusion15FusionCallbacksIS1L_NS1Q_17LinearCombinationISH_fSH_fLNS_15FloatRoundStyleE2EEESG_S1P_JEEENS4_5SM1004TMEM4LOAD26SM100_TMEM_LOAD_32dp32b64xES1F_NS14_INS15_ILi2ELi4ELi3EEES18_NSV_INS5_IJS19_S1N_EEENS5_IJS1N_SB_EEEEEEENS4_39AutoVectorizingCopyWithAssumedAlignmentILi128EEENS4_14SM90_TMA_STOREES24_S26_S26_EEEvvEEEEvNT_6ParamsE:
        .type           _ZN7cutlass13device_kernelINS_4gemm6kernel13GemmUniversalIN4cute5tupleIJiiiiEEENS1_10collective13CollectiveMmaINS1_35MainloopSm100TmaUmmaWarpSpecializedILi5ELi2ELi4ENS5_IJNS4_1CILi1EEENSA_ILi2EEESB_EEEEENS5_IJNSA_ILi128EEESF_SF_EEENS_12float_e4m3_tENS5_IJlSB_lEEESH_SI_NS4_8TiledMMAINS4_8MMA_AtomIJNS4_10MMA_TraitsINS4_19SM100_MMA_F8F6F4_SSEJSH_SH_fSF_SF_NS4_17integral_constantINS4_4UMMA5MajorELSP_0EEESQ_NSN_INSO_7ScaleInELSR_0EEESS_EEEEEENS4_6LayoutINS5_IJSB_SB_SB_EEENS5_IJNSA_ILi0EEESX_SX_EEEEENS5_IJNS4_10UnderscoreES10_S10_EEEEENS4_23SM90_TMA_LOAD_MULTICASTENS4_14ComposedLayoutINS4_7SwizzleILi3ELi4ELi3EEENS4_18smem_ptr_flag_bitsILi8EEENSV_INS5_IJNSA_ILi8EEESF_EEENS5_IJSF_SB_EEEEEEEvNS4_8identityENS4_13SM90_TMA_LOADES1D_vS1E_EENS_8epilogue10collective18CollectiveEpilogueINS1H_23Sm100TmaWarpSpecializedILi2ELi2ELi64ELb0ELb0EEEJSG_NS5_IJNSV_ISF_SB_EENSV_INSA_ILi64EEESB_EEEEESH_SI_SH_SI_NS1H_6fusion15FusionCallbacksIS1L_NS1Q_17LinearCombinationISH_fSH_fLNS_15FloatRoundStyleE2EEESG_S1P_JEEENS4_5SM1004TMEM4LOAD26SM100_TMEM_LOAD_32dp32b64xES1F_NS14_INS15_ILi2ELi4ELi3EEES18_NSV_INS5_IJS19_S1N_EEENS5_IJS1N_SB_EEEEEEENS4_39AutoVectorizingCopyWithAssumedAlignmentILi128EEENS4_14SM90_TMA_STOREES24_S26_S26_EEEvvEEEEvNT_6ParamsE,@function
        .size           _ZN7cutlass13device_kernelINS_4gemm6kernel13GemmUniversalIN4cute5tupleIJiiiiEEENS1_10collective13CollectiveMmaINS1_35MainloopSm100TmaUmmaWarpSpecializedILi5ELi2ELi4ENS5_IJNS4_1CILi1EEENSA_ILi2EEESB_EEEEENS5_IJNSA_ILi128EEESF_SF_EEENS_12float_e4m3_tENS5_IJlSB_lEEESH_SI_NS4_8TiledMMAINS4_8MMA_AtomIJNS4_10MMA_TraitsINS4_19SM100_MMA_F8F6F4_SSEJSH_SH_fSF_SF_NS4_17integral_constantINS4_4UMMA5MajorELSP_0EEESQ_NSN_INSO_7ScaleInELSR_0EEESS_EEEEEENS4_6LayoutINS5_IJSB_SB_SB_EEENS5_IJNSA_ILi0EEESX_SX_EEEEENS5_IJNS4_10UnderscoreES10_S10_EEEEENS4_23SM90_TMA_LOAD_MULTICASTENS4_14ComposedLayoutINS4_7SwizzleILi3ELi4ELi3EEENS4_18smem_ptr_flag_bitsILi8EEENSV_INS5_IJNSA_ILi8EEESF_EEENS5_IJSF_SB_EEEEEEEvNS4_8identityENS4_13SM90_TMA_LOADES1D_vS1E_EENS_8epilogue10collective18CollectiveEpilogueINS1H_23Sm100TmaWarpSpecializedILi2ELi2ELi64ELb0ELb0EEEJSG_NS5_IJNSV_ISF_SB_EENSV_INSA_ILi64EEESB_EEEEESH_SI_SH_SI_NS1H_6fusion15FusionCallbacksIS1L_NS1Q_17LinearCombinationISH_fSH_fLNS_15FloatRoundStyleE2EEESG_S1P_JEEENS4_5SM1004TMEM4LOAD26SM100_TMEM_LOAD_32dp32b64xES1F_NS14_INS15_ILi2ELi4ELi3EEES18_NSV_INS5_IJS19_S1N_EEENS5_IJS1N_SB_EEEEEEENS4_39AutoVectorizingCopyWithAssumedAlignmentILi128EEENS4_14SM90_TMA_STOREES24_S26_S26_EEEvvEEEEvNT_6ParamsE,(.L_x_153 - _ZN7cutlass13device_kernelINS_4gemm6kernel13GemmUniversalIN4cute5tupleIJiiiiEEENS1_10collective13CollectiveMmaINS1_35MainloopSm100TmaUmmaWarpSpecializedILi5ELi2ELi4ENS5_IJNS4_1CILi1EEENSA_ILi2EEESB_EEEEENS5_IJNSA_ILi128EEESF_SF_EEENS_12float_e4m3_tENS5_IJlSB_lEEESH_SI_NS4_8TiledMMAINS4_8MMA_AtomIJNS4_10MMA_TraitsINS4_19SM100_MMA_F8F6F4_SSEJSH_SH_fSF_SF_NS4_17integral_constantINS4_4UMMA5MajorELSP_0EEESQ_NSN_INSO_7ScaleInELSR_0EEESS_EEEEEENS4_6LayoutINS5_IJSB_SB_SB_EEENS5_IJNSA_ILi0EEESX_SX_EEEEENS5_IJNS4_10UnderscoreES10_S10_EEEEENS4_23SM90_TMA_LOAD_MULTICASTENS4_14ComposedLayoutINS4_7SwizzleILi3ELi4ELi3EEENS4_18smem_ptr_flag_bitsILi8EEENSV_INS5_IJNSA_ILi8EEESF_EEENS5_IJSF_SB_EEEEEEEvNS4_8identityENS4_13SM90_TMA_LOADES1D_vS1E_EENS_8epilogue10collective18CollectiveEpilogueINS1H_23Sm100TmaWarpSpecializedILi2ELi2ELi64ELb0ELb0EEEJSG_NS5_IJNSV_ISF_SB_EENSV_INSA_ILi64EEESB_EEEEESH_SI_SH_SI_NS1H_6fusion15FusionCallbacksIS1L_NS1Q_17LinearCombinationISH_fSH_fLNS_15FloatRoundStyleE2EEESG_S1P_JEEENS4_5SM1004TMEM4LOAD26SM100_TMEM_LOAD_32dp32b64xES1F_NS14_INS15_ILi2ELi4ELi3EEES18_NSV_INS5_IJS19_S1N_EEENS5_IJS1N_SB_EEEEEEENS4_39AutoVectorizingCopyWithAssumedAlignmentILi128EEENS4_14SM90_TMA_STOREES24_S26_S26_EEEvvEEEEvNT_6ParamsE)
        .other          _ZN7cutlass13device_kernelINS_4gemm6kernel13GemmUniversalIN4cute5tupleIJiiiiEEENS1_10collective13CollectiveMmaINS1_35MainloopSm100TmaUmmaWarpSpecializedILi5ELi2ELi4ENS5_IJNS4_1CILi1EEENSA_ILi2EEESB_EEEEENS5_IJNSA_ILi128EEESF_SF_EEENS_12float_e4m3_tENS5_IJlSB_lEEESH_SI_NS4_8TiledMMAINS4_8MMA_AtomIJNS4_10MMA_TraitsINS4_19SM100_MMA_F8F6F4_SSEJSH_SH_fSF_SF_NS4_17integral_constantINS4_4UMMA5MajorELSP_0EEESQ_NSN_INSO_7ScaleInELSR_0EEESS_EEEEEENS4_6LayoutINS5_IJSB_SB_SB_EEENS5_IJNSA_ILi0EEESX_SX_EEEEENS5_IJNS4_10UnderscoreES10_S10_EEEEENS4_23SM90_TMA_LOAD_MULTICASTENS4_14ComposedLayoutINS4_7SwizzleILi3ELi4ELi3EEENS4_18smem_ptr_flag_bitsILi8EEENSV_INS5_IJNSA_ILi8EEESF_EEENS5_IJSF_SB_EEEEEEEvNS4_8identityENS4_13SM90_TMA_LOADES1D_vS1E_EENS_8epilogue10collective18CollectiveEpilogueINS1H_23Sm100TmaWarpSpecializedILi2ELi2ELi64ELb0ELb0EEEJSG_NS5_IJNSV_ISF_SB_EENSV_INSA_ILi64EEESB_EEEEESH_SI_SH_SI_NS1H_6fusion15FusionCallbacksIS1L_NS1Q_17LinearCombinationISH_fSH_fLNS_15FloatRoundStyleE2EEESG_S1P_JEEENS4_5SM1004TMEM4LOAD26SM100_TMEM_LOAD_32dp32b64xES1F_NS14_INS15_ILi2ELi4ELi3EEES18_NSV_INS5_IJS19_S1N_EEENS5_IJS1N_SB_EEEEEEENS4_39AutoVectorizingCopyWithAssumedAlignmentILi128EEENS4_14SM90_TMA_STOREES24_S26_S26_EEEvvEEEEvNT_6ParamsE,@"STO_CUDA_ENTRY STV_DEFAULT"
_ZN7cutlass13device_kernelINS_4gemm6kernel13GemmUniversalIN4cute5tupleIJiiiiEEENS1_10collective13CollectiveMmaINS1_35MainloopSm100TmaUmmaWarpSpecializedILi5ELi2ELi4ENS5_IJNS4_1CILi1EEENSA_ILi2EEESB_EEEEENS5_IJNSA_ILi128EEESF_SF_EEENS_12float_e4m3_tENS5_IJlSB_lEEESH_SI_NS4_8TiledMMAINS4_8MMA_AtomIJNS4_10MMA_TraitsINS4_19SM100_MMA_F8F6F4_SSEJSH_SH_fSF_SF_NS4_17integral_constantINS4_4UMMA5MajorELSP_0EEESQ_NSN_INSO_7ScaleInELSR_0EEESS_EEEEEENS4_6LayoutINS5_IJSB_SB_SB_EEENS5_IJNSA_ILi0EEESX_SX_EEEEENS5_IJNS4_10UnderscoreES10_S10_EEEEENS4_23SM90_TMA_LOAD_MULTICASTENS4_14ComposedLayoutINS4_7SwizzleILi3ELi4ELi3EEENS4_18smem_ptr_flag_bitsILi8EEENSV_INS5_IJNSA_ILi8EEESF_EEENS5_IJSF_SB_EEEEEEEvNS4_8identityENS4_13SM90_TMA_LOADES1D_vS1E_EENS_8epilogue10collective18CollectiveEpilogueINS1H_23Sm100TmaWarpSpecializedILi2ELi2ELi64ELb0ELb0EEEJSG_NS5_IJNSV_ISF_SB_EENSV_INSA_ILi64EEESB_EEEEESH_SI_SH_SI_NS1H_6fusion15FusionCallbacksIS1L_NS1Q_17LinearCombinationISH_fSH_fLNS_15FloatRoundStyleE2EEESG_S1P_JEEENS4_5SM1004TMEM4LOAD26SM100_TMEM_LOAD_32dp32b64xES1F_NS14_INS15_ILi2ELi4ELi3EEES18_NSV_INS5_IJS19_S1N_EEENS5_IJS1N_SB_EEEEEEENS4_39AutoVectorizingCopyWithAssumedAlignmentILi128EEENS4_14SM90_TMA_STOREES24_S26_S26_EEEvvEEEEvNT_6ParamsE:
[----:B------:R-:W1:Y:S01]  /*0000*/  LDC R1, c[0x0][0x37c] ;  /* 0x0000df00ff017b82 */ /* 0x000e620000000800 */
[----:B------:R-:W2:Y:S01]  /*0010*/  S2R R170, SR_TID.X ;  /* 0x0000000000aa7919 */ /* 0x000ea20000002100 */
[----:B------:R-:W3:Y:S01]  /*0020*/  LDCU.64 UR8, c[0x0][0x890] ;  /* 0x00011200ff0877ac */ /* 0x000ee20008000a00 */
[----:B------:R-:W-:Y:S02]  /*0030*/  PRMT R158, RZ, 0x7610, R158 ;  /* 0x00007610ff9e7816 */ /* 0x000fe4000000009e */
[----:B------:R-:W-:Y:S01]  /*0040*/  ELECT P3, URZ, PT ;  /* 0x0000000000ff782f */ /* 0x000fe20003860000 */
[----:B---3--:R-:W-:-:S04]  /*0050*/  UISETP.NE.U32.AND UP0, UPT, UR8, URZ, UPT ;  /* 0x000000ff0800728c */ /* 0x008fc8000bf05070 */
[----:B------:R-:W-:Y:S01]  /*0060*/  UISETP.NE.AND.EX UP0, UPT, UR9, URZ, UPT, UP0 ;  /* 0x000000ff0900728c */ /* 0x000fe2000bf05300 */
[----:B--2---:R-:W-:-:S05]  /*0070*/  SHF.R.U32.HI R159, RZ, 0x5, R170 ;  /* 0x00000005ff9f7819 */ /* 0x004fca00000116aa */
[----:B------:R-:W2:Y:S02]  /*0080*/  SHFL.IDX PT, R0, R159, RZ, 0x1f ;  /* 0x00001fff9f007589 */ /* 0x000ea400000e0000 */
[----:B--2---:R-:W-:Y:S01]  /*0090*/  R2UR UR17, R0 ;  /* 0x00000000001172ca */ /* 0x004fe200000e0000 */
[----:B-1----:R-:W-:-:S14]  /*00a0*/  BRA.U UP0, `(.L_x_0) ;  /* 0x0000000100307547 */ /* 0x002fdc000b800000 */
[----:B------:R-:W1:Y:S02]  /*00b0*/  LDCU.64 UR4, c[0x0][0x888] ;  /* 0x00011100ff0477ac */ /* 0x000e640008000a00 */
[----:B-1----:R-:W-:-:S04]  /*00c0*/  UISETP.NE.U32.AND UP0, UPT, UR4, URZ, UPT ;  /* 0x000000ff0400728c */ /* 0x002fc8000bf05070 */
[----:B------:R-:W-:-:S09]  /*00d0*/  UISETP.NE.AND.EX UP0, UPT, UR5, URZ, UPT, UP0 ;  /* 0x000000ff0500728c */ /* 0x000fd2000bf05300 */
[----:B------:R-:W-:Y:S05]  /*00e0*/  BRA.U !UP0, `(.L_x_1) ;  /* 0x0000000108147547 */ /* 0x000fea000b800000 */
[----:B------:R-:W1:Y:S01]  /*00f0*/  LDC.64 R2, c[0x0][0x888] ;  /* 0x00022200ff027b82 */ /* 0x000e620000000a00 */
[----:B------:R-:W1:Y:S02]  /*0100*/  LDCU.64 UR4, c[0x0][0x358] ;  /* 0x00006b00ff0477ac */ /* 0x000e640008000a00 */
[----:B-1----:R1:W5:Y:S01]  /*0110*/  LDG.E R73, desc[UR4][R2.64] ;  /* 0x0000000402497981 */ /* 0x002362000c1e1900 */
[----:B------:R-:W-:Y:S01]  /*0120*/  HFMA2 R158, -RZ, RZ, 0, 5.9604644775390625e-08 ;  /* 0x00000001ff9e7431 */ /* 0x000fe200000001ff */
[----:B------:R-:W-:Y:S05]  /*0130*/  BRA `(.L_x_0) ;  /* 0x00000000000c7947 */ /* 0x000fea0003800000 */
.L_x_1:
[----:B------:R-:W1:Y:S01]  /*0140*/  LDCU UR4, c[0x0][0x880] ;  /* 0x00011000ff0477ac */ /* 0x000e620008000800 */
[----:B------:R-:W-:Y:S01]  /*0150*/  HFMA2 R158, -RZ, RZ, 0, 5.9604644775390625e-08 ;  /* 0x00000001ff9e7431 */ /* 0x000fe200000001ff */
[----:B-1----:R-:W-:-:S07]  /*0160*/  MOV R73, UR4 ;  /* 0x0000000400497c02 */ /* 0x002fce0008000f00 */
.L_x_0:
[----:B------:R-:W2:Y:S02]  /*0170*/  LDCU.64 UR4, c[0x0][0x8b0] ;  /* 0x00011600ff0477ac */ /* 0x000ea40008000a00 */
[----:B--2---:R-:W-:-:S04]  /*0180*/  UISETP.NE.U32.AND UP0, UPT, UR4, URZ, UPT ;  /* 0x000000ff0400728c */ /* 0x004fc8000bf05070 */
[----:B------:R-:W-:-:S09]  /*0190*/  UISETP.NE.AND.EX UP0, UPT, UR5, URZ, UPT, UP0 ;  /* 0x000000ff0500728c */ /* 0x000fd2000bf05300 */
[----:B------:R-:W-:Y:S05]  /*01a0*/  BRA.U UP0, `(.L_x_2) ;  /* 0x0000000100287547 */ /* 0x000fea000b800000 */
[----:B------:R-:W2:Y:S02]  /*01b0*/  LDCU.64 UR4, c[0x0][0x8a8] ;  /* 0x00011500ff0477ac */ /* 0x000ea40008000a00 */
[----:B--2---:R-:W-:-:S04]  /*01c0*/  UISETP.NE.U32.AND UP0, UPT, UR4, URZ, UPT ;  /* 0x000000ff0400728c */ /* 0x004fc8000bf05070 */
[----:B------:R-:W-:-:S09]  /*01d0*/  UISETP.NE.AND.EX UP0, UPT, UR5, URZ, UPT, UP0 ;  /* 0x000000ff0500728c */ /* 0x000fd2000bf05300 */
[----:B------:R-:W-:Y:S05]  /*01e0*/  BRA.U !UP0, `(.L_x_3) ;  /* 0x0000000108107547 */ /* 0x000fea000b800000 */
[----:B------:R-:W2:Y:S01]  /*01f0*/  LDC.64 R70, c[0x0][0x8a8] ;  /* 0x00022a00ff467b82 */ /* 0x000ea20000000a00 */
[----:B------:R-:W2:Y:S02]  /*0200*/  LDCU.64 UR4, c[0x0][0x358] ;  /* 0x00006b00ff0477ac */ /* 0x000ea40008000a00 */
[----:B--2---:R2:W5:Y:S01]  /*0210*/  LDG.E R70, desc[UR4][R70.64] ;  /* 0x0000000446467981 */ /* 0x004562000c1e1900 */
[----:B------:R-:W-:Y:S05]  /*0220*/  BRA `(.L_x_2) ;  /* 0x0000000000087947 */ /* 0x000fea0003800000 */
.L_x_3:
[----:B------:R-:W2:Y:S02]  /*0230*/  LDCU UR4, c[0x0][0x8a0] ;  /* 0x00011400ff0477ac */ /* 0x000ea40008000800 */
[----:B--2---:R-:W-:Y:S02]  /*0240*/  MOV R70, UR4 ;  /* 0x0000000400467c02 */ /* 0x004fe40008000f00 */
.L_x_2:
[----:B------:R-:W-:Y:S01]  /*0250*/  IMAD.U32 R0, RZ, RZ, UR17 ;  /* 0x00000011ff007e24 */ /* 0x000fe2000f8e00ff */
[----:B------:R-:W-:Y:S04]  /*0260*/  BSSY.RECONVERGENT B0, `(.L_x_4) ;  /* 0x000000c000007945 */ /* 0x000fe80003800200 */
[C---:B------:R-:W-:Y:S02]  /*0270*/  ISETP.NE.OR P1, PT, R0.reuse, 0x1, !P3 ;  /* 0x000000010000780c */ /* 0x040fe40005f25670 */
[----:B------:R-:W-:-:S11]  /*0280*/  ISETP.NE.OR P0, PT, R0, 0x3, !P3 ;  /* 0x000000030000780c */ /* 0x000fd60005f05670 */
[----:B------:R-:W-:Y:S05]  /*0290*/  @P1 BRA `(.L_x_5) ;  /* 0x0000000000201947 */ /* 0x000fea0003800000 */
[----:B------:R-:W3:Y:S02]  /*02a0*/  LDCU.64 UR4, c[0x0][0x348] ;  /* 0x00006900ff0477ac */ /* 0x000ee40008000a00 */
[----:B---3--:R-:W-:Y:S02]  /*02b0*/  UIADD3 UR6, UP1, UPT, UR4, 0x80, URZ ;  /* 0x0000008004067890 */ /* 0x008fe4000ff3e0ff */
[----:B------:R-:W-:Y:S02]  /*02c0*/  UIADD3 UR4, UP0, UPT, UR4, 0x180, URZ ;  /* 0x0000018004047890 */ /* 0x000fe4000ff1e0ff */
[----:B------:R-:W-:Y:S02]  /*02d0*/  UIADD3.X UR7, UPT, UPT, URZ, UR5, URZ, UP1, !UPT ;  /* 0x00000005ff077290 */ /* 0x000fe40008ffe4ff */
[----:B------:R-:W-:-:S07]  /*02e0*/  UIADD3.X UR5, UPT, UPT, URZ, UR5, URZ, UP0, !UPT ;  /* 0x00000005ff057290 */ /* 0x000fce00087fe4ff */
[----:B------:R3:W-:Y:S02]  /*02f0*/  UTMACCTL.PF [UR6] ;  /* 0x00000000060079b9 */ /* 0x0007e40008040000 */
[----:B------:R3:W-:Y:S02]  /*0300*/  UTMACCTL.PF [UR4] ;  /* 0x00000000040079b9 */ /* 0x0007e40008040000 */
[----:B---3--:R-:W-:Y:S01]  /*0310*/  NOP ;  /* 0x0000000000007918 */ /* 0x008fe20000000000 */
.L_x_5:
[----:B------:R-:W-:Y:S05]  /*0320*/  BSYNC.RECONVERGENT B0 ;  /* 0x0000000000007941 */ /* 0x000fea0003800200 */
.L_x_4:
[----:B------:R-:W-:Y:S04]  /*0330*/  BSSY.RECONVERGENT B0, `(.L_x_6) ;  /* 0x000000a000007945 */ /* 0x000fe80003800200 */
        /* <DEDUP_REMOVED lines=9> */
.L_x_7:
[----:B------:R-:W-:Y:S05]  /*03d0*/  BSYNC.RECONVERGENT B0 ;  /* 0x0000000000007941 */ /* 0x000fea0003800200 */
.L_x_6:
[----:B------:R-:W3:Y:S01]  /*03e0*/  LDCU.64 UR4, c[0x0][0x888] ;  /* 0x00011100ff0477ac */ /* 0x000ee20008000a00 */
[----:B------:R-:W-:Y:S02]  /*03f0*/  UISETP.EQ.U32.AND UP1, UPT, UR8, URZ, UPT ;  /* 0x000000ff0800728c */ /* 0x000fe4000bf22070 */
[----:B------:R-:W-:Y:S02]  /*0400*/  UPLOP3.LUT UP3, UPT, UPT, UPT, UPT, 0x80, 0x8 ;  /* 0x000000000008789c */ /* 0x000fe40003f6f070 */
[----:B---3--:R-:W-:-:S04]  /*0410*/  UISETP.NE.U32.AND UP0, UPT, UR4, URZ, UPT ;  /* 0x000000ff0400728c */ /* 0x008fc8000bf05070 */
[----:B------:R-:W-:-:S04]  /*0420*/  UISETP.NE.AND.EX UP0, UPT, UR5, URZ, UPT, UP0 ;  /* 0x000000ff0500728c */ /* 0x000fc8000bf05300 */
[----:B------:R-:W-:-:S04]  /*0430*/  UISETP.EQ.OR.EX UP2, UPT, UR9, URZ, !UP0, UP1 ;  /* 0x000000ff0900728c */ /* 0x000fc8000c742710 */
[----:B------:R-:W-:-:S06]  /*0440*/  UP2UR UR4, UPR, URZ, 0x4 ;  /* 0x00000004ff047883 */ /* 0x000fcc0008000000 */
[----:B------:R-:W-:Y:S01]  /*0450*/  MOV R161, UR4 ;  /* 0x0000000400a17c02 */ /* 0x000fe20008000f00 */
[----:B------:R-:W-:Y:S06]  /*0460*/  BRA.U !UP2, `(.L_x_8) ;  /* 0x000000010a207547 */ /* 0x000fec000b800000 */
[----:B------:R-:W-:Y:S01]  /*0470*/  UISETP.NE.U32.AND UP1, UPT, UR8, URZ, UPT ;  /* 0x000000ff0800728c */ /* 0x000fe2000bf25070 */
[----:B-----5:R-:W-:Y:S01]  /*0480*/  FSETP.NEU.AND P0, PT, R73, RZ, PT ;  /* 0x000000ff4900720b */ /* 0x020fe20003f0d000 */
[----:B------:R-:W-:Y:S02]  /*0490*/  USEL UR4, URZ, 0xffffffff, UP0 ;  /* 0xffffffffff047887 */ /* 0x000fe40008000000 */
[----:B------:R-:W-:-:S10]  /*04a0*/  UISETP.NE.AND.EX UP1, UPT, UR9, URZ, UPT, UP1 ;  /* 0x000000ff0900728c */ /* 0x000fd4000bf25310 */
[----:B------:R-:W-:Y:S01]  /*04b0*/  VOTEU.ANY UP0, P0 ;  /* 0x0000000000ff7886 */ /* 0x000fe20000000100 */
[----:B------:R-:W-:-:S04]  /*04c0*/  @!UP1 USEL UR4, URZ, 0xffffffff, UP0 ;  /* 0xffffffffff049887 */ /* 0x000fc80008000000 */
[----:B------:R-:W-:-:S04]  /*04d0*/  ULOP3.LUT UR4, UR4, 0x1, URZ, 0xc0, !UPT ;  /* 0x0000000104047892 */ /* 0x000fc8000f8ec0ff */
[----:B------:R-:W-:-:S11]  /*04e0*/  UISETP.NE.U32.AND UP3, UPT, UR4, 0x1, UPT ;  /* 0x000000010400788c */ /* 0x000fd6000bf65070 */
.L_x_8:
[----:B-1----:R-:W1:Y:S01]  /*04f0*/  SHFL.IDX PT, R2, R159, RZ, 0x1f ;  /* 0x00001fff9f027589 */ /* 0x002e6200000e0000 */
[----:B------:R-:W-:-:S04]  /*0500*/  UISETP.NE.AND UP0, UPT, UR17, 0x2, UPT ;  /* 0x000000021100788c */ /* 0x000fc8000bf05270 */
[----:B------:R-:W-:Y:S01]  /*0510*/  USEL UR37, URZ, 0x1, UP0 ;  /* 0x00000001ff257887 */ /* 0x000fe20008000000 */
[----:B-1----:R-:W-:-:S13]  /*0520*/  ISETP.NE.AND P0, PT, R2, RZ, PT ;  /* 0x000000ff0200720c */ /* 0x002fda0003f05270 */
[----:B------:R-:W-:Y:S05]  /*0530*/  @P0 BRA `(.L_x_9) ;  /* 0x0000000000600947 */ /* 0x000fea0003800000 */
[----:B------:R-:W1:Y:S01]  /*0540*/  S2UR UR4, SR_CgaCtaId ;  /* 0x00000000000479c3 */ /* 0x000e620000008800 */
[----:B------:R-:W-:Y:S01]  /*0550*/  UMOV UR5, 0x400 ;  /* 0x0000040000057882 */ /* 0x000fe20000000000 */
[----:B------:R-:W-:Y:S01]  /*0560*/  UMOV UR8, 0x1 ;  /* 0x0000000100087882 */ /* 0x000fe20000000000 */
[----:B------:R-:W-:Y:S01]  /*0570*/  UMOV UR6, 0x2 ;  /* 0x0000000200067882 */ /* 0x000fe20000000000 */
[----:B------:R-:W-:-:S04]  /*0580*/  UIADD3 UR8, UPT, UPT, -UR8, 0x100000, URZ ;  /* 0x0010000008087890 */ /* 0x000fc8000fffe1ff */
[----:B------:R-:W-:Y:S02]  /*0590*/  USHF.L.U32 UR9, UR8, 0xb, URZ ;  /* 0x0000000b08097899 */ /* 0x000fe400080006ff */
[----:B------:R-:W-:Y:S02]  /*05a0*/  USHF.L.U32 UR8, UR8, 0x1, URZ ;  /* 0x0000000108087899 */ /* 0x000fe400080006ff */
[----:B------:R-:W-:-:S04]  /*05b0*/  UIADD3 UR6, UPT, UPT, -UR6, 0x100000, URZ ;  /* 0x0010000006067890 */ /* 0x000fc8000fffe1ff */
[----:B------:R-:W-:Y:S02]  /*05c0*/  USHF.L.U32 UR7, UR6, 0xb, URZ ;  /* 0x0000000b06077899 */ /* 0x000fe400080006ff */
[----:B------:R-:W-:Y:S01]  /*05d0*/  USHF.L.U32 UR6, UR6, 0x1, URZ ;  /* 0x0000000106067899 */ /* 0x000fe200080006ff */
[----:B------:R-:W-:Y:S01]  /*05e0*/  ELECT P0, URZ, PT ;  /* 0x0000000000ff782f */ /* 0x000fe20003800000 */
[----:B-1----:R-:W-:Y:S01]  /*05f0*/  ULEA UR4, UR4, UR5, 0x18 ;  /* 0x0000000504047291 */ /* 0x002fe2000f8ec0ff */
[----:B------:R-:W1:Y:S11]  /*0600*/  FENCE.VIEW.ASYNC.S ;  /* 0x00000000000073c6 */ /* 0x000e760000000000 */
[----:B-1----:R1:W3:Y:S01]  /*0610*/  SYNCS.EXCH.64 URZ, [UR4], UR8 ;  /* 0x0000000804ff75b2 */ /* 0x0022e20008000100 */
[----:B------:R1:W4:Y:S01]  /*0620*/  SYNCS.EXCH.64 URZ, [UR4+0x28], UR6 ;  /* 0x0000280604ff75b2 */ /* 0x0003220008000100 */
[----:B------:R1:W1:Y:S01]  /*0630*/  SYNCS.EXCH.64 URZ, [UR4+0x8], UR8 ;  /* 0x0000080804ff75b2 */ /* 0x0002620008000100 */
[----:B------:R1:W1:Y:S01]  /*0640*/  SYNCS.EXCH.64 URZ, [UR4+0x30], UR6 ;  /* 0x0000300604ff75b2 */ /* 0x0002620008000100 */
[----:B------:R1:W1:Y:S01]  /*0650*/  SYNCS.EXCH.64 URZ, [UR4+0x10], UR8 ;  /* 0x0000100804ff75b2 */ /* 0x0002620008000100 */
[----:B------:R1:W1:Y:S01]  /*0660*/  SYNCS.EXCH.64 URZ, [UR4+0x38], UR6 ;  /* 0x0000380604ff75b2 */ /* 0x0002620008000100 */
[----:B------:R1:W1:Y:S01]  /*0670*/  SYNCS.EXCH.64 URZ, [UR4+0x18], UR8 ;  /* 0x0000180804ff75b2 */ /* 0x0002620008000100 */
[----:B------:R1:W1:Y:S01]  /*0680*/  SYNCS.EXCH.64 URZ, [UR4+0x40], UR6 ;  /* 0x0000400604ff75b2 */ /* 0x0002620008000100 */
[----:B------:R1:W1:Y:S01]  /*0690*/  SYNCS.EXCH.64 URZ, [UR4+0x20], UR8 ;  /* 0x0000200804ff75b2 */ /* 0x0002620008000100 */
[----:B------:R1:W1:Y:S01]  /*06a0*/  SYNCS.EXCH.64 URZ, [UR4+0x48], UR6 ;  /* 0x0000480604ff75b2 */ /* 0x0002620008000100 */
[----:B------:R-:W-:Y:S01]  /*06b0*/  NOP ;  /* 0x0000000000007918 */ /* 0x000fe20000000000 */
.L_x_9:
[----:B------:R-:W2:Y:S01]  /*06c0*/  SHFL.IDX PT, R2, R159, RZ, 0x1f ;  /* 0x00001fff9f027589 */ /* 0x000ea200000e0000 */
[----:B------:R-:W-:Y:S01]  /*06d0*/  NOP ;  /* 0x0000000000007918 */ /* 0x000fe20000000000 */
[----:B--2---:R-:W-:-:S13]  /*06e0*/  ISETP.NE.AND P0, PT, R2, 0x1, PT ;  /* 0x000000010200780c */ /* 0x004fda0003f05270 */
[----:B------:R-:W-:Y:S05]  /*06f0*/  @P0 BRA `(.L_x_10) ;  /* 0x0000000000480947 */ /* 0x000fea0003800000 */
[----:B-1----:R-:W1:Y:S01]  /*0700*/  S2UR UR4, SR_CgaCtaId ;  /* 0x00000000000479c3 */ /* 0x002e620000008800 */
        /* <DEDUP_REMOVED lines=12> */
[----:B-1----:R2:W1:Y:S01]  /*07d0*/  SYNCS.EXCH.64 URZ, [UR4+0x50], UR8 ;  /* 0x0000500804ff75b2 */ /* 0x0024620008000100 */
[----:B------:R2:W1:Y:S01]  /*07e0*/  SYNCS.EXCH.64 URZ, [UR4+0x60], UR6 ;  /* 0x0000600604ff75b2 */ /* 0x0004620008000100 */
[----:B------:R2:W1:Y:S01]  /*07f0*/  SYNCS.EXCH.64 URZ, [UR4+0x58], UR8 ;  /* 0x0000580804ff75b2 */ /* 0x0004620008000100 */
[----:B------:R2:W1:Y:S02]  /*0800*/  SYNCS.EXCH.64 URZ, [UR4+0x68], UR6 ;  /* 0x0000680604ff75b2 */ /* 0x0004640008000100 */
[----:B--2---:R-:W-:Y:S01]  /*0810*/  NOP ;  /* 0x0000000000007918 */ /* 0x004fe20000000000 */
.L_x_10:
[----:B------:R-:W2:Y:S01]  /*0820*/  SHFL.IDX PT, R2, R159, RZ, 0x1f ;  /* 0x00001fff9f027589 */ /* 0x000ea200000e0000 */
[----:B------:R-:W-:Y:S01]  /*0830*/  NOP ;  /* 0x0000000000007918 */ /* 0x000fe20000000000 */
[----:B--2---:R-:W-:-:S13]  /*0840*/  ISETP.NE.AND P0, PT, R2, 0x3, PT ;  /* 0x000000030200780c */ /* 0x004fda0003f05270 */
[----:B------:R-:W-:Y:S05]  /*0850*/  @P0 BRA `(.L_x_11) ;  /* 0x0000000000300947 */ /* 0x000fea0003800000 */
[----:B-1----:R-:W1:Y:S01]  /*0860*/  S2UR UR6, SR_CgaCtaId ;  /* 0x00000000000679c3 */ /* 0x002e620000008800 */
[----:B------:R-:W-:Y:S01]  /*0870*/  UMOV UR4, 0x400 ;  /* 0x0000040000047882 */ /* 0x000fe20000000000 */
[----:B------:R-:W-:Y:S01]  /*0880*/  UMOV UR5, 0x20 ;  /* 0x0000002000057882 */ /* 0x000fe20000000000 */
[----:B------:R-:W-:Y:S01]  /*0890*/  ELECT P0, URZ, PT ;  /* 0x0000000000ff782f */ /* 0x000fe20003800000 */
[----:B-1----:R-:W-:Y:S02]  /*08a0*/  ULEA UR6, UR6, UR4, 0x18 ;  /* 0x0000000406067291 */ /* 0x002fe4000f8ec0ff */
[----:B------:R-:W-:-:S04]  /*08b0*/  UIADD3 UR4, UPT, UPT, -UR5, 0x100000, URZ ;  /* 0x0010000005047890 */ /* 0x000fc8000fffe1ff */
[----:B------:R-:W-:Y:S02]  /*08c0*/  USHF.L.U32 UR5, UR4, 0xb, URZ ;  /* 0x0000000b04057899 */ /* 0x000fe400080006ff */
[----:B------:R-:W-:Y:S01]  /*08d0*/  USHF.L.U32 UR4, UR4, 0x1, URZ ;  /* 0x0000000104047899 */ /* 0x000fe200080006ff */
[----:B------:R-:W1:Y:S11]  /*08e0*/  FENCE.VIEW.ASYNC.S ;  /* 0x00000000000073c6 */ /* 0x000e760000000000 */
[----:B-1----:R2:W1:Y:S01]  /*08f0*/  SYNCS.EXCH.64 URZ, [UR6+0x70], UR4 ;  /* 0x0000700406ff75b2 */ /* 0x0024620008000100 */
[----:B------:R2:W1:Y:S02]  /*0900*/  SYNCS.EXCH.64 URZ, [UR6+0x78], UR4 ;  /* 0x0000780406ff75b2 */ /* 0x0004640008000100 */
[----:B--2---:R-:W-:Y:S01]  /*0910*/  NOP ;  /* 0x0000000000007918 */ /* 0x004fe20000000000 */
.L_x_11:
[----:B------:R-:W2:Y:S01]  /*0920*/  SHFL.IDX PT, R2, R159, RZ, 0x1f ;  /* 0x00001fff9f027589 */ /* 0x000ea200000e0000 */
[----:B------:R-:W-:Y:S01]  /*0930*/  NOP ;  /* 0x0000000000007918 */ /* 0x000fe20000000000 */
[----:B--2---:R-:W-:-:S13]  /*0940*/  ISETP.NE.AND P0, PT, R2, 0x4, PT ;  /* 0x000000040200780c */ /* 0x004fda0003f05270 */
[----:B------:R-:W-:Y:S05]  /*0950*/  @P0 BRA `(.L_x_12) ;  /* 0x00000000004c0947 */ /* 0x000fea0003800000 */
[----:B-1----:R-:W1:Y:S01]  /*0960*/  S2UR UR6, SR_CgaCtaId ;  /* 0x00000000000679c3 */ /* 0x002e620000008800 */
[----:B------:R-:W-:Y:S01]  /*0970*/  UMOV UR4, 0x1e0 ;  /* 0x000001e000047882 */ /* 0x000fe20000000000 */
[----:B------:R-:W-:Y:S01]  /*0980*/  UMOV UR5, 0x400 ;  /* 0x0000040000057882 */ /* 0x000fe20000000000 */
[----:B------:R-:W-:Y:S01]  /*0990*/  USEL UR4, UR4, 0x1a0, UP3 ;  /* 0x000001a004047887 */ /* 0x000fe20009800000 */
[----:B------:R-:W-:Y:S01]  /*09a0*/  UMOV UR8, 0x1 ;  /* 0x0000000100087882 */ /* 0x000fe20000000000 */
[----:B------:R-:W-:Y:S01]  /*09b0*/  ELECT P0, URZ, PT ;  /* 0x0000000000ff782f */ /* 0x000fe20003800000 */
[----:B------:R-:W-:-:S04]  /*09c0*/  UIADD3 UR8, UPT, UPT, -UR8, 0x100000, URZ ;  /* 0x0010000008087890 */ /* 0x000fc8000fffe1ff */
[----:B------:R-:W-:Y:S02]  /*09d0*/  USHF.L.U32 UR9, UR8, 0xb, URZ ;  /* 0x0000000b08097899 */ /* 0x000fe400080006ff */
[----:B------:R-:W-:Y:S02]  /*09e0*/  USHF.L.U32 UR8, UR8, 0x1, URZ ;  /* 0x0000000108087899 */ /* 0x000fe400080006ff */
[----:B-1----:R-:W-:Y:S02]  /*09f0*/  ULEA UR6, UR6, UR5, 0x18 ;  /* 0x0000000506067291 */ /* 0x002fe4000f8ec0ff */
[----:B------:R-:W-:-:S04]  /*0a00*/  UIADD3 UR4, UPT, UPT, -UR4, 0x100000, URZ ;  /* 0x0010000004047890 */ /* 0x000fc8000fffe1ff */
[----:B------:R-:W-:Y:S02]  /*0a10*/  USHF.L.U32 UR5, UR4, 0xb, URZ ;  /* 0x0000000b04057899 */ /* 0x000fe400080006ff */
[----:B------:R-:W-:Y:S01]  /*0a20*/  USHF.L.U32 UR4, UR4, 0x1, URZ ;  /* 0x0000000104047899 */ /* 0x000fe200080006ff */
[----:B------:R-:W1:Y:S03]  /*0a30*/  FENCE.VIEW.ASYNC.S ;  /* 0x00000000000073c6 */ /* 0x000e660000000000 */
[----:B-1----:R2:W1:Y:S08]  /*0a40*/  SYNCS.EXCH.64 URZ, [UR6+0x80], UR8 ;  /* 0x0000800806ff75b2 */ /* 0x0024700008000100 */
[----:B------:R2:W1:Y:S01]  /*0a50*/  SYNCS.EXCH.64 URZ, [UR6+0x90], UR4 ;  /* 0x0000900406ff75b2 */ /* 0x0004620008000100 */
[----:B------:R2:W1:Y:S01]  /*0a60*/  SYNCS.EXCH.64 URZ, [UR6+0x88], UR8 ;  /* 0x0000880806ff75b2 */ /* 0x0004620008000100 */
[----:B------:R2:W1:Y:S02]  /*0a70*/  SYNCS.EXCH.64 URZ, [UR6+0x98], UR4 ;  /* 0x0000980406ff75b2 */ /* 0x0004640008000100 */
[----:B--2---:R-:W-:Y:S01]  /*0a80*/  NOP ;  /* 0x0000000000007918 */ /* 0x004fe20000000000 */
.L_x_12:
        /* <DEDUP_REMOVED lines=20> */
[----:B------:R2:W1:Y:S01]  /*0bd0*/  SYNCS.EXCH.64 URZ, [UR4+0xc8], UR6 ;  /* 0x0000c80604ff75b2 */ /* 0x0004620008000100 */
[----:B------:R2:W1:Y:S01]  /*0be0*/  SYNCS.EXCH.64 URZ, [UR4+0xb0], UR8 ;  /* 0x0000b00804ff75b2 */ /* 0x0004620008000100 */
[----:B------:R2:W1:Y:S01]  /*0bf0*/  SYNCS.EXCH.64 URZ, [UR4+0xd0], UR6 ;  /* 0x0000d00604ff75b2 */ /* 0x0004620008000100 */
[----:B------:R2:W1:Y:S01]  /*0c00*/  SYNCS.EXCH.64 URZ, [UR4+0xb8], UR8 ;  /* 0x0000b80804ff75b2 */ /* 0x0004620008000100 */
[----:B------:R2:W1:Y:S02]  /*0c10*/  SYNCS.EXCH.64 URZ, [UR4+0xd8], UR6 ;  /* 0x0000d80604ff75b2 */ /* 0x0004640008000100 */
[----:B--2---:R-:W-:Y:S01]  /*0c20*/  NOP ;  /* 0x0000000000007918 */ /* 0x004fe20000000000 */
.L_x_13:
[----:B------:R-:W2:Y:S01]  /*0c30*/  SHFL.IDX PT, R2, R159, RZ, 0x1f ;  /* 0x00001fff9f027589 */ /* 0x000ea200000e0000 */
[----:B------:R-:W1:Y:S01]  /*0c40*/  S2UR UR45, SR_CgaCtaId ;  /* 0x00000000002d79c3 */ /* 0x000e620000008800 */
[----:B------:R-:W-:Y:S01]  /*0c50*/  NOP ;  /* 0x0000000000007918 */ /* 0x000fe20000000000 */
[----:B--2---:R-:W-:-:S13]  /*0c60*/  ISETP.NE.AND P0, PT, R2, 0x3, PT ;  /* 0x000000030200780c */ /* 0x004fda0003f05270 */
[----:B-1----:R-:W-:Y:S05]  /*0c70*/  @P0 BRA `(.L_x_14) ;  /* 0x0000000000340947 */ /* 0x002fea0003800000 */
[----:B------:R-:W-:Y:S01]  /*0c80*/  UMOV UR4, 0x400 ;  /* 0x0000040000047882 */ /* 0x000fe20000000000 */
[----:B------:R-:W-:Y:S01]  /*0c90*/  UMOV UR6, 0x20 ;  /* 0x0000002000067882 */ /* 0x000fe20000000000 */
[----:B------:R-:W-:Y:S02]  /*0ca0*/  ULEA UR4, UR45, UR4, 0x18 ;  /* 0x000000042d047291 */ /* 0x000fe4000f8ec0ff */
[----:B------:R-:W-:-:S04]  /*0cb0*/  UIADD3 UR6, UPT, UPT, -UR6, 0x100000, URZ ;  /* 0x0010000006067890 */ /* 0x000fc8000fffe1ff */
[----:B------:R-:W-:Y:S02]  /*0cc0*/  USHF.L.U32 UR7, UR6, 0xb, URZ ;  /* 0x0000000b06077899 */ /* 0x000fe400080006ff */
[----:B------:R-:W-:Y:S01]  /*0cd0*/  USHF.L.U32 UR6, UR6, 0x1, URZ ;  /* 0x0000000106067899 */ /* 0x000fe200080006ff */
[----:B------:R-:W-:Y:S01]  /*0ce0*/  ELECT P0, URZ, PT ;  /* 0x0000000000ff782f */ /* 0x000fe20003800000 */
[----:B------:R-:W1:Y:S10]  /*0cf0*/  FENCE.VIEW.ASYNC.S ;  /* 0x00000000000073c6 */ /* 0x000e740000000000 */
[----:B-1----:R1:W2:Y:S01]  /*0d00*/  SYNCS.EXCH.64 URZ, [UR4+0xe0], UR6 ;  /* 0x0000e00604ff75b2 */ /* 0x0022a20008000100 */
[----:B------:R1:W1:Y:S01]  /*0d10*/  SYNCS.EXCH.64 URZ, [UR4+0xf0], UR6 ;  /* 0x0000f00604ff75b2 */ /* 0x0002620008000100 */
[----:B------:R1:W1:Y:S01]  /*0d20*/  SYNCS.EXCH.64 URZ, [UR4+0xe8], UR6 ;  /* 0x0000e80604ff75b2 */ /* 0x0002620008000100 */
[----:B------:R1:W1:Y:S01]  /*0d30*/  SYNCS.EXCH.64 URZ, [UR4+0xf8], UR6 ;  /* 0x0000f80604ff75b2 */ /* 0x0002620008000100 */
[----:B------:R-:W-:Y:S01]  /*0d40*/  NOP ;  /* 0x0000000000007918 */ /* 0x000fe20000000000 */
.L_x_14:
[----:B-1----:R-:W1:Y:S01]  /*0d50*/  LDCU UR4, c[0x0][0x36c] ;  /* 0x00006d80ff0477ac */ /* 0x002e620008000800 */
[----:B------:R-:W-:Y:S01]  /*0d60*/  ISETP.NE.OR P3, PT, R0, 0x2, !P3 ;  /* 0x000000020000780c */ /* 0x000fe20005f65670 */
[----:B------:R-:W-:Y:S01]  /*0d70*/  NOP ;  /* 0x0000000000007918 */ /* 0x000fe20000000000 */
[----:B------:R-:W-:Y:S01]  /*0d80*/  LOP3.LUT R0, R170, 0x1f, RZ, 0xc0, !PT ;  /* 0x0000001faa007812 */ /* 0x000fe200078ec0ff */
[----:B------:R-:W-:Y:S02]  /*0d90*/  UISETP.NE.AND UP4, UPT, UR17, URZ, UPT ;  /* 0x000000ff1100728c */ /* 0x000fe4000bf85270 */
[----:B-1----:R-:W-:-:S09]  /*0da0*/  UISETP.EQ.U32.AND UP5, UPT, UR4, 0x1, UPT ;  /* 0x000000010400788c */ /* 0x002fd2000bfa2070 */
[----:B------:R-:W-:Y:S05]  /*0db0*/  BRA.U !UP5, `(.L_x_15) ;  /* 0x000000010d087547 */ /* 0x000fea000b800000 */
[----:B--234-:R-:W-:Y:S01]  /*0dc0*/  UCGABAR_ARV ;  /* 0x00000000000079c7 */ /* 0x01cfe20008000000 */
[----:B------:R-:W-:Y:S05]  /*0dd0*/  BRA `(.L_x_16) ;  /* 0x0000000000047947 */ /* 0x000fea0003800000 */
.L_x_15:
[----:B--234-:R-:W-:Y:S01]  /*0de0*/  NOP ;  /* 0x0000000000007918 */ /* 0x01cfe20000000000 */
.L_x_16:
[----:B------:R-:W1:Y:S01]  /*0df0*/  S2UR UR7, SR_CTAID.X ;  /* 0x00000000000779c3 */ /* 0x000e620000002500 */
[----:B------:R-:W-:-:S05]  /*0e00*/  CS2R.32 R160, SR_CgaSize ;  /* 0x0000000000a07805 */ /* 0x000fca0000008a00 */
[----:B------:R-:W-:-:S05]  /*0e10*/  IMAD R160, R160, -0xa0, RZ ;  /* 0xffffff60a0a07824 */ /* 0x000fca00078e02ff */
[----:B------:R-:W-:-:S14]  /*0e20*/  R2UR UR5, R160 ;  /* 0x00000000a00572ca */ /* 0x000fdc00000e0000 */
[----:B------:R-:W2:Y:S01]  /*0e30*/  LDCU UR5, c[0x0][UR5+0x2b0] ;  /* 0x00005600050577ac */ /* 0x000ea20008000800 */
[----:B------:R-:W-:-:S05]  /*0e40*/  CS2R.32 R160, SR_CgaSize ;  /* 0x0000000000a07805 */ /* 0x000fca0000008a00 */
[----:B------:R-:W-:-:S05]  /*0e50*/  IMAD R160, R160, -0xa0, RZ ;  /* 0xffffff60a0a07824 */ /* 0x000fca00078e02ff */
[----:B------:R-:W-:-:S14]  /*0e60*/  R2UR UR4, R160 ;  /* 0x00000000a00472ca */ /* 0x000fdc00000e0000 */
[----:B------:R-:W3:Y:S01]  /*0e70*/  LDCU UR4, c[0x0][UR4+0x2b4] ;  /* 0x00005680040477ac */ /* 0x000ee20008000800 */
[----:B------:R-:W4:Y:S01]  /*0e80*/  S2UR UR8, SR_CTAID.Y ;  /* 0x00000000000879c3 */ /* 0x000f220000002600 */
[----:B------:R-:W-:-:S05]  /*0e90*/  CS2R.32 R160, SR_CgaSize ;  /* 0x0000000000a07805 */ /* 0x000fca0000008a00 */
[----:B------:R-:W-:-:S05]  /*0ea0*/  IMAD R160, R160, -0xa0, RZ ;  /* 0xffffff60a0a07824 */ /* 0x000fca00078e02ff */
[----:B------:R-:W-:-:S14]  /*0eb0*/  R2UR UR9, R160 ;  /* 0x00000000a00972ca */ /* 0x000fdc00000e0000 */
[----:B------:R-:W3:Y:S01]  /*0ec0*/  LDCU UR9, c[0x0][UR9+0x2a0] ;  /* 0x00005400090977ac */ /* 0x000ee20008000800 */
[----:B------:R-:W3:Y:S01]  /*0ed0*/  LDCU UR21, c[0x0][0xb24] ;  /* 0x00016480ff1577ac */ /* 0x000ee20008000800 */
[----:B------:R-:W1:Y:S01]  /*0ee0*/  S2UR UR36, SR_CTAID.Z ;  /* 0x00000000002479c3 */ /* 0x000e620000002700 */
[----:B------:R-:W-:-:S05]  /*0ef0*/  CS2R.32 R160, SR_CgaSize ;  /* 0x0000000000a07805 */ /* 0x000fca0000008a00 */
[----:B------:R-:W-:-:S05]  /*0f00*/  IMAD R160, R160, -0xa0, RZ ;  /* 0xffffff60a0a07824 */ /* 0x000fca00078e02ff */
[----:B------:R-:W-:-:S14]  /*0f10*/  R2UR UR63, R160 ;  /* 0x00000000a03f72ca */ /* 0x000fdc00000e0000 */
[----:B------:R-:W3:Y:S01]  /*0f20*/  LDCU UR63, c[0x0][UR63+0x2a4] ;  /* 0x000054803f3f77ac */ /* 0x000ee20008000800 */
[----:B------:R-:W3:Y:S01]  /*0f30*/  LDCU UR42, c[0x0][0xb24] ;  /* 0x00016480ff2a77ac */ /* 0x000ee20008000800 */
[----:B-1----:R-:W-:Y:S01]  /*0f40*/  I2FP.F32.U32 R3, UR7 ;  /* 0x0000000700037c45 */ /* 0x002fe20008201000 */
[----:B------:R-:W1:Y:S04]  /*0f50*/  LDCU UR28, c[0x0][0xb30] ;  /* 0x00016600ff1c77ac */ /* 0x000e680008000800 */
[----:B--2---:R-:W-:Y:S01]  /*0f60*/  FMUL R3, R3, UR5 ;  /* 0x0000000503037c20 */ /* 0x004fe20008400000 */
[----:B------:R-:W-:Y:S01]  /*0f70*/  USHF.L.U32 UR26, UR45, 0xd, URZ ;  /* 0x0000000d2d1a7899 */ /* 0x000fe200080006ff */
[----:B----4-:R-:W-:Y:S01]  /*0f80*/  I2FP.F32.U32 R2, UR8 ;  /* 0x0000000800027c45 */ /* 0x010fe20008201000 */
[----:B---3--:R-:W-:-:S03]  /*0f90*/  UISETP.GE.AND UP2, UPT, UR21, 0x1, UPT ;  /* 0x000000011500788c */ /* 0x008fc6000bf46270 */
[----:B------:R-:W2:Y:S01]  /*0fa0*/  F2I.U32.TRUNC.NTZ R3, R3 ;  /* 0x0000000300037305 */ /* 0x000ea2000020f000 */
[----:B------:R-:W-:Y:S01]  /*0fb0*/  UMOV UR16, UR7 ;  /* 0x0000000700107c82 */ /* 0x000fe20008000000 */
[----:B------:R-:W-:Y:S01]  /*0fc0*/  FMUL R2, R2, UR4 ;  /* 0x0000000402027c20 */ /* 0x000fe20008400000 */
[----:B------:R-:W-:-:S05]  /*0fd0*/  UMOV UR20, UR8 ;  /* 0x0000000800147c82 */ /* 0x000fca0008000000 */
[----:B------:R-:W3:Y:S01]  /*0fe0*/  F2I.U32.TRUNC.NTZ R2, R2 ;  /* 0x0000000200027305 */ /* 0x000ee2000020f000 */
[----:B--2---:R-:W-:Y:S02]  /*0ff0*/  R2UR UR4, R3 ;  /* 0x00000000030472ca */ /* 0x004fe400000e0000 */
[----:B---3--:R-:W-:Y:S02]  /*1000*/  R2UR UR6, R2 ;  /* 0x00000000020672ca */ /* 0x008fe400000e0000 */
[----:B------:R-:W-:-:S09]  /*1010*/  PRMT R2, RZ, 0x7610, R2 ;  /* 0x00007610ff027816 */ /* 0x000fd20000000002 */
[----:B------:R-:W-:-:S04]  /*1020*/  UIADD3 UR5, UPT, UPT, -UR4, URZ, URZ ;  /* 0x000000ff04057290 */ /* 0x000fc8000fffe1ff */
[----:B------:R-:W-:Y:S02]  /*1030*/  UIMAD UR5, UR9, UR5, UR7 ;  /* 0x00000005090572a4 */ /* 0x000fe4000f8e0207 */
[----:B------:R-:W-:-:S04]  /*1040*/  UIADD3 UR4, UPT, UPT, -UR6, URZ, URZ ;  /* 0x000000ff06047290 */ /* 0x000fc8000fffe1ff */
[----:B------:R-:W-:Y:S01]  /*1050*/  IMAD.U32 R160, RZ, RZ, UR5 ;  /* 0x00000005ffa07e24 */ /* 0x000fe2000f8e00ff */
[----:B------:R-:W-:Y:S01]  /*1060*/  UIMAD UR63, UR63, UR4, UR8 ;  /* 0x000000043f3f72a4 */ /* 0x000fe2000f8e0208 */
[----:B-1----:R-:W-:Y:S11]  /*1070*/  BRA.U UP4, `(.L_x_17) ;  /* 0x0000000104287547 */ /* 0x002ff6000b800000 */
[----:B------:R-:W-:Y:S01]  /*1080*/  R2UR UR4, R160 ;  /* 0x00000000a00472ca */ /* 0x000fe200000e0000 */
[----:B------:R-:W-:Y:S02]  /*1090*/  UISETP.NE.AND UP0, UPT, UR63, URZ, UPT ;  /* 0x000000ff3f00728c */ /* 0x000fe4000bf05270 */
[----:B------:R-:W-:-:S10]  /*10a0*/  UISETP.NE.AND UP1, UPT, UR63, 0x1, UPT ;  /* 0x000000013f00788c */ /* 0x000fd4000bf25270 */
[----:B------:R-:W-:-:S04]  /*10b0*/  UISETP.EQ.OR UP0, UPT, UR4, URZ, !UP0 ;  /* 0x000000ff0400728c */ /* 0x000fc8000c702670 */
[----:B------:R-:W-:Y:S02]  /*10c0*/  USEL UR5, URZ, 0x1, !UP0 ;  /* 0x00000001ff057887 */ /* 0x000fe4000c000000 */
[----:B------:R-:W-:Y:S02]  /*10d0*/  UISETP.NE.AND UP0, UPT, UR4, URZ, UPT ;  /* 0x000000ff0400728c */ /* 0x000fe4000bf05270 */
[----:B------:R-:W-:-:S04]  /*10e0*/  USEL UR4, URZ, 0x2, UP1 ;  /* 0x00000002ff047887 */ /* 0x000fc80008800000 */
[----:B------:R-:W-:-:S04]  /*10f0*/  USEL UR4, UR4, 0x2, UP0 ;  /* 0x0000000204047887 */ /* 0x000fc80008000000 */
[----:B------:R-:W-:-:S06]  /*1100*/  UIADD3 UR4, UPT, UPT, UR5, UR4, URZ ;  /* 0x0000000405047290 */ /* 0x000fcc000fffe0ff */
[----:B------:R-:W-:Y:S02]  /*1110*/  MOV R2, UR4 ;  /* 0x0000000400027c02 */ /* 0x000fe40008000f00 */
.L_x_17:
[----:B------:R-:W-:Y:S05]  /*1120*/  BRA.U !UP2, `(.L_x_18) ;  /* 0x000000010ad47547 */ /* 0x000fea000b800000 */
[----:B------:R-:W1:Y:S01]  /*1130*/  LDCU.128 UR12, c[0x0][0xb10] ;  /* 0x00016200ff0c77ac */ /* 0x000e620008000c00 */
[----:B------:R-:W2:Y:S01]  /*1140*/  LDCU UR6, c[0x0][0x370] ;  /* 0x00006e00ff0677ac */ /* 0x000ea20008000800 */
[----:B------:R-:W3:Y:S01]  /*1150*/  LDCU UR5, c[0x0][0x374] ;  /* 0x00006e80ff0577ac */ /* 0x000ee20008000800 */
[----:B------:R-:W4:Y:S01]  /*1160*/  LDCU UR27, c[0x0][0xb0c] ;  /* 0x00016180ff1b77ac */ /* 0x000f220008000800 */
[----:B------:R-:W4:Y:S01]  /*1170*/  LDCU UR4, c[0x0][0xb20] ;  /* 0x00016400ff0477ac */ /* 0x000f220008000800 */
[----:B------:R-:W4:Y:S01]  /*1180*/  LDCU.64 UR8, c[0x0][0xb28] ;  /* 0x00016500ff0877ac */ /* 0x000f220008000a00 */
[----:B-1----:R-:W-:Y:S02]  /*1190*/  UISETP.NE.AND UP0, UPT, UR14, 0x1, UPT ;  /* 0x000000010e00788c */ /* 0x002fe4000bf05270 */
[----:B---3--:R-:W-:Y:S02]  /*11a0*/  UIMAD.WIDE.U32 UR10, UR5, UR15, URZ ;  /* 0x0000000f050a72a5 */ /* 0x008fe4000f8e00ff */
[----:B--2---:R-:W-:-:S02]  /*11b0*/  UIMAD.WIDE.U32 UR22, UR6, UR12, URZ ;  /* 0x0000000c061672a5 */ /* 0x004fc4000f8e00ff */
[----:B----4-:R-:W-:Y:S02]  /*11c0*/  UISETP.NE.AND UP1, UPT, UR27, 0x1, UPT ;  /* 0x000000011b00788c */ /* 0x010fe4000bf25270 */
[----:B------:R-:W-:Y:S01]  /*11d0*/  UISETP.NE.AND UP2, UPT, UR21, 0x1, UPT ;  /* 0x000000011500788c */ /* 0x000fe2000bf45270 */
[----:B------:R-:W-:Y:S02]  /*11e0*/  UMOV UR10, UR11 ;  /* 0x0000000b000a7c82 */ /* 0x000fe40008000000 */
[----:B------:R-:W-:Y:S01]  /*11f0*/  UMOV UR22, UR23 ;  /* 0x0000001700167c82 */ /* 0x000fe20008000000 */
[----:B------:R-:W-:Y:S02]  /*1200*/  @UP0 USHF.R.U32.HI UR5, URZ, UR4, UR10 ;  /* 0x00000004ff050299 */ /* 0x000fe4000801160a */
[----:B------:R-:W-:Y:S02]  /*1210*/  UIMAD.WIDE.U32 UR24, UR20, UR15, URZ ;  /* 0x0000000f141872a5 */ /* 0x000fe4000f8e00ff */
[----:B------:R-:W-:-:S02]  /*1220*/  UIMAD.WIDE.U32 UR10, UR5, UR8, URZ ;  /* 0x00000008050a72a5 */ /* 0x000fc4000f8e00ff */
[----:B------:R-:W-:Y:S02]  /*1230*/  @UP1 USHF.R.U32.HI UR6, URZ, UR13, UR22 ;  /* 0x0000000dff061299 */ /* 0x000fe40008011616 */
[----:B------:R-:W-:Y:S02]  /*1240*/  UIMAD.WIDE.U32 UR18, UR16, UR12, URZ ;  /* 0x0000000c101272a5 */ /* 0x000fe4000f8e00ff */
[----:B------:R-:W-:Y:S01]  /*1250*/  UIMAD.WIDE.U32 UR22, UR6, UR8, URZ ;  /* 0x00000008061672a5 */ /* 0x000fe2000f8e00ff */
[----:B------:R-:W-:Y:S01]  /*1260*/  UMOV UR24, UR25 ;  /* 0x0000001900187c82 */ /* 0x000fe20008000000 */
[----:B------:R-:W-:Y:S01]  /*1270*/  UMOV UR10, UR11 ;  /* 0x0000000b000a7c82 */ /* 0x000fe20008000000 */
[----:B------:R-:W-:Y:S02]  /*1280*/  USHF.R.U32.HI UR24, URZ, UR4, UR24 ;  /* 0x00000004ff187299 */ /* 0x000fe40008011618 */
[----:B------:R-:W-:Y:S02]  /*1290*/  @UP2 USHF.R.U32.HI UR5, URZ, UR9, UR10 ;  /* 0x00000009ff052299 */ /* 0x000fe4000801160a */
[----:B------:R-:W-:Y:S01]  /*12a0*/  UMOV UR7, UR23 ;  /* 0x0000001700077c82 */ /* 0x000fe20008000000 */
[----:B------:R-:W-:Y:S01]  /*12b0*/  UMOV UR18, UR19 ;  /* 0x0000001300127c82 */ /* 0x000fe20008000000 */
[----:B------:R-:W-:-:S02]  /*12c0*/  @UP2 USHF.R.U32.HI UR6, URZ, UR9, UR7 ;  /* 0x00000009ff062299 */ /* 0x000fc40008011607 */
[----:B------:R-:W-:Y:S02]  /*12d0*/  USHF.R.U32.HI UR13, URZ, UR13, UR18 ;  /* 0x0000000dff0d7299 */ /* 0x000fe40008011612 */
[----:B------:R-:W-:Y:S02]  /*12e0*/  USEL UR4, UR20, UR24, !UP0 ;  /* 0x0000001814047287 */ /* 0x000fe4000c000000 */
[----:B------:R-:W-:Y:S02]  /*12f0*/  UIMAD UR7, UR5, UR21, URZ ;  /* 0x00000015050772a4 */ /* 0x000fe4000f8e02ff */
[----:B------:R-:W-:Y:S02]  /*1300*/  USEL UR5, UR16, UR13, !UP1 ;  /* 0x0000000d10057287 */ /* 0x000fe4000c800000 */
[----:B------:R-:W-:Y:S02]  /*1310*/  UIMAD UR12, UR6, UR21, URZ ;  /* 0x00000015060c72a4 */ /* 0x000fe4000f8e02ff */
[----:B------:R-:W-:-:S02]  /*1320*/  UISETP.GE.AND UP0, UPT, UR4, UR7, UPT ;  /* 0x000000070400728c */ /* 0x000fc4000bf06270 */
[----:B------:R-:W-:Y:S02]  /*1330*/  UIMAD.WIDE.U32 UR10, UR4, UR8, URZ ;  /* 0x00000008040a72a5 */ /* 0x000fe4000f8e00ff */
[----:B------:R-:W-:Y:S02]  /*1340*/  UISETP.GE.OR UP0, UPT, UR5, UR12, UP0 ;  /* 0x0000000c0500728c */ /* 0x000fe40008706670 */
[----:B------:R-:W-:Y:S02]  /*1350*/  UIMAD.WIDE.U32 UR12, UR5, UR8, URZ ;  /* 0x00000008050c72a5 */ /* 0x000fe4000f8e00ff */
[----:B------:R-:W-:Y:S01]  /*1360*/  UIADD3 UR10, UPT, UPT, -UR4, URZ, URZ ;  /* 0x000000ff040a7290 */ /* 0x000fe2000fffe1ff */
[----:B------:R-:W-:Y:S01]  /*1370*/  UMOV UR8, UR11 ;  /* 0x0000000b00087c82 */ /* 0x000fe20008000000 */
[----:B------:R-:W-:Y:S02]  /*1380*/  UIADD3 UR11, UPT, UPT, -UR5, URZ, URZ ;  /* 0x000000ff050b7290 */ /* 0x000fe4000fffe1ff */
[----:B------:R-:W-:-:S03]  /*1390*/  USHF.R.U32.HI UR8, URZ, UR9, UR8 ;  /* 0x00000009ff087299 */ /* 0x000fc60008011608 */
[----:B------:R-:W-:Y:S01]  /*13a0*/  @!UP0 UMOV UR7, UR13 ;  /* 0x0000000d00078c82 */ /* 0x000fe20008000000 */
[----:B------:R-:W-:Y:S02]  /*13b0*/  UIMAD UR20, UR14, UR10, UR20 ;  /* 0x0000000a0e1472a4 */ /* 0x000fe4000f8e0214 */
[----:B------:R-:W-:Y:S02]  /*13c0*/  USEL UR8, UR4, UR8, !UP2 ;  /* 0x0000000804087287 */ /* 0x000fe4000d000000 */
[----:B------:R-:W-:Y:S02]  /*13d0*/  @!UP0 USHF.R.U32.HI UR7, URZ, UR9, UR7 ;  /* 0x00000009ff078299 */ /* 0x000fe40008011607 */
[----:B------:R-:W-:Y:S02]  /*13e0*/  UIADD3 UR9, UPT, UPT, -UR8, URZ, URZ ;  /* 0x000000ff08097290 */ /* 0x000fe4000fffe1ff */
[----:B------:R-:W-:Y:S02]  /*13f0*/  @!UP0 USEL UR7, UR5, UR7, !UP2 ;  /* 0x0000000705078287 */ /* 0x000fe4000d000000 */
[----:B------:R-:W-:-:S02]  /*1400*/  UIMAD UR9, UR21, UR9, UR4 ;  /* 0x00000009150972a4 */ /* 0x000fc4000f8e0204 */
[----:B------:R-:W-:Y:S02]  /*1410*/  @!UP0 UIADD3 UR8, UPT, UPT, UR8, -UR7, URZ ;  /* 0x8000000708088290 */ /* 0x000fe4000fffe0ff */
[----:B------:R-:W-:Y:S02]  /*1420*/  @!UP0 UIMAD UR6, UR9, UR6, UR7 ;  /* 0x00000006090682a4 */ /* 0x000fe4000f8e0207 */
[----:B------:R-:W-:Y:S02]  /*1430*/  @!UP0 UIMAD UR4, UR8, UR21, UR5 ;  /* 0x00000015080482a4 */ /* 0x000fe4000f8e0205 */
[----:B------:R-:W-:Y:S02]  /*1440*/  UIMAD UR16, UR27, UR11, UR16 ;  /* 0x0000000b1b1072a4 */ /* 0x000fe4000f8e0210 */
[----:B------:R-:W-:Y:S01]  /*1450*/  UIMAD UR20, UR4, UR14, UR20 ;  /* 0x0000000e041472a4 */ /* 0x000fe2000f8e0214 */
[----:B------:R-:W-:Y:S02]  /*1460*/  @!UP0 UMOV UR5, UR6 ;  /* 0x0000000600058c82 */ /* 0x000fe40008000000 */
[----:B------:R-:W-:-:S12]  /*1470*/  UIMAD UR16, UR5, UR27, UR16 ;  /* 0x0000001b051072a4 */ /* 0x000fd8000f8e0210 */
.L_x_18:
[----:B------:R-:W-:Y:S02]  /*1480*/  UISETP.NE.AND UP1, UPT, UR28, 0x1, UPT ;  /* 0x000000011c00788c */ /* 0x000fe4000bf25270 */
[----:B------:R-:W-:Y:S02]  /*1490*/  UISETP.NE.AND UP0, UPT, UR17, 0x2, UPT ;  /* 0x000000021100788c */ /* 0x000fe4000bf05270 */
[----:B------:R-:W-:-:S05]  /*14a0*/  ULOP3.LUT UR21, UR26, 0x2000, URZ, 0xc0, !UPT ;  /* 0x000020001a157892 */ /* 0x000fca000f8ec0ff */
[----:B------:R-:W-:Y:S07]  /*14b0*/  BRA.U UP1, `(.L_x_19) ;  /* 0x0000000101447547 */ /* 0x000fee000b800000 */
[----:B------:R-:W1:Y:S01]  /*14c0*/  LDCU.128 UR8, c[0x0][0xb10] ;  /* 0x00016200ff0877ac */ /* 0x000e620008000c00 */
[----:B------:R-:W2:Y:S01]  /*14d0*/  LDCU UR12, c[0x0][0xb0c] ;  /* 0x00016180ff0c77ac */ /* 0x000ea20008000800 */
[----:B------:R-:W3:Y:S01]  /*14e0*/  LDCU UR13, c[0x0][0xb20] ;  /* 0x00016400ff0d77ac */ /* 0x000ee20008000800 */
[----:B-1----:R-:W-:Y:S02]  /*14f0*/  UIMAD.WIDE.U32 UR6, UR16, UR8, URZ ;  /* 0x00000008100672a5 */ /* 0x002fe4000f8e00ff */
[----:B------:R-:W-:Y:S02]  /*1500*/  UIMAD.WIDE.U32 UR4, UR20, UR11, URZ ;  /* 0x0000000b140472a5 */ /* 0x000fe4000f8e00ff */
[----:B--2---:R-:W-:Y:S02]  /*1510*/  UISETP.NE.AND UP2, UPT, UR12, 0x1, UPT ;  /* 0x000000010c00788c */ /* 0x004fe4000bf45270 */
[----:B------:R-:W-:Y:S01]  /*1520*/  UISETP.NE.AND UP1, UPT, UR10, 0x1, UPT ;  /* 0x000000010a00788c */ /* 0x000fe2000bf25270 */
[----:B------:R-:W-:-:S02]  /*1530*/  UMOV UR6, UR7 ;  /* 0x0000000700067c82 */ /* 0x000fc40008000000 */
[----:B------:R-:W-:Y:S01]  /*1540*/  UMOV UR4, UR5 ;  /* 0x0000000500047c82 */ /* 0x000fe20008000000 */
[----:B------:R-:W-:Y:S02]  /*1550*/  USHF.R.U32.HI UR6, URZ, UR9, UR6 ;  /* 0x00000009ff067299 */ /* 0x000fe40008011606 */
[----:B---3--:R-:W-:Y:S02]  /*1560*/  USHF.R.U32.HI UR4, URZ, UR13, UR4 ;  /* 0x0000000dff047299 */ /* 0x008fe40008011604 */
[----:B------:R-:W-:Y:S02]  /*1570*/  USEL UR5, UR16, UR6, !UP2 ;  /* 0x0000000610057287 */ /* 0x000fe4000d000000 */
[----:B------:R-:W-:-:S04]  /*1580*/  USEL UR4, UR20, UR4, !UP1 ;  /* 0x0000000414047287 */ /* 0x000fc8000c800000 */
[----:B------:R-:W-:Y:S02]  /*1590*/  UIADD3 UR6, UPT, UPT, UR5, -UR4, URZ ;  /* 0x8000000405067290 */ /* 0x000fe4000fffe0ff */
[----:B------:R-:W-:Y:S02]  /*15a0*/  UIADD3 UR4, UPT, UPT, -UR5, UR4, URZ ;  /* 0x0000000405047290 */ /* 0x000fe4000fffe1ff */
[----:B------:R-:W-:Y:S02]  /*15b0*/  UIMAD UR20, UR6, UR10, UR20 ;  /* 0x0000000a061472a4 */ /* 0x000fe4000f8e0214 */
[----:B------:R-:W-:-:S12]  /*15c0*/  UIMAD UR16, UR4, UR12, UR16 ;  /* 0x0000000c041072a4 */ /* 0x000fd8000f8e0210 */
.L_x_19:
[----:B------:R-:W-:Y:S05]  /*15d0*/  BRA.U !UP5, `(.L_x_20) ;  /* 0x000000010d0c7547 */ /* 0x000fea000b800000 */
[----:B------:R-:W-:Y:S01]  /*15e0*/  UCGABAR_WAIT ;  /* 0x0000000000007dc7 */ /* 0x000fe20008000000 */
[----:B------:R-:W-:Y:S01]  /*15f0*/  CCTL.IVALL ;  /* 0x00000000ff00798f */ /* 0x000fe20002000000 */
[----:B------:R-:W-:Y:S05]  /*1600*/  BRA `(.L_x_21) ;  /* 0x0000000000047947 */ /* 0x000fea0003800000 */
.L_x_20:
[----:B------:R-:W-:Y:S06]  /*1610*/  BAR.SYNC.DEFER_BLOCKING 0x0 ;  /* 0x0000000000007b1d */ /* 0x000fec0000010000 */
.L_x_21:
[----:B------:R-:W-:Y:S05]  /*1620*/  BRA.U UP0, `(.L_x_22) ;  /* 0x0000001100e47547 */ /* 0x000fea000b800000 */
[----:B------:R-:W1:Y:S01]  /*1630*/  LDCU UR6, c[0x0][0x38c] ;  /* 0x00007180ff0677ac */ /* 0x000e620008000800 */
[----:B------:R-:W-:Y:S01]  /*1640*/  PLOP3.LUT P1, PT, PT, PT, UP3, 0x80, 0x8 ;  /* 0x000000000008781c */ /* 0x000fe20003f2f038 */
[----:B------:R-:W-:Y:S01]  /*1650*/  IMAD.MOV.U32 R12, RZ, RZ, 0x1 ;  /* 0x00000001ff0c7424 */ /* 0x000fe200078e00ff */
[----:B------:R-:W-:Y:S01]  /*1660*/  ISETP.EQ.OR P2, PT, R0, RZ, P3 ;  /* 0x000000ff0000720c */ /* 0x000fe20001f42670 */
[----:B------:R-:W-:Y:S01]  /*1670*/  UISETP.NE.AND UP1, UPT, UR17, URZ, UPT ;  /* 0x000000ff1100728c */ /* 0x000fe2000bf25270 */
[----:B------:R-:W-:Y:S02]  /*1680*/  PLOP3.LUT P1, PT, P1, PT, PT, 0x8, 0x80 ;  /* 0x000000000080781c */ /* 0x000fe40000f2e170 */
[----:B------:R-:W-:Y:S01]  /*1690*/  CS2R R10, SRZ ;  /* 0x00000000000a7805 */ /* 0x000fe2000001ff00 */
[----:B------:R-:W-:Y:S01]  /*16a0*/  IMAD.MOV.U32 R9, RZ, RZ, RZ ;  /* 0x000000ffff097224 */ /* 0x000fe200078e00ff */
[----:B------:R-:W2:Y:S01]  /*16b0*/  LDCU UR39, c[0x0][0x370] ;  /* 0x00006e00ff2777ac */ /* 0x000ea20008000800 */
[----:B------:R-:W-:Y:S01]  /*16c0*/  IMAD.MOV.U32 R8, RZ, RZ, 0x1 ;  /* 0x00000001ff087424 */ /* 0x000fe200078e00ff */
[----:B------:R-:W3:Y:S01]  /*16d0*/  LDCU.64 UR28, c[0x0][0x348] ;  /* 0x00006900ff1c77ac */ /* 0x000ee20008000a00 */
[----:B------:R-:W-:-:S02]  /*16e0*/  USHF.R.U32.HI UR44, URZ, 0x7, UR21 ;  /* 0x00000007ff2c7899 */ /* 0x000fc40008011615 */
[----:B-1----:R-:W-:Y:S02]  /*16f0*/  UIADD3 UR5, UPT, UPT, UR6, 0x7f, URZ ;  /* 0x0000007f06057890 */ /* 0x002fe4000fffe0ff */
[----:B------:R-:W-:Y:S02]  /*1700*/  UIADD3 UR46, UPT, UPT, UR6, 0xfe, URZ ;  /* 0x000000fe062e7890 */ /* 0x000fe4000fffe0ff */
[----:B------:R-:W-:Y:S01]  /*1710*/  USHF.R.S32.HI UR4, URZ, 0x1f, UR5 ;  /* 0x0000001fff047899 */ /* 0x000fe20008011405 */
[----:B------:R-:W1:Y:S03]  /*1720*/  LDCU UR38, c[0x0][0x374] ;  /* 0x00006e80ff2677ac */ /* 0x000e660008000800 */
[----:B------:R-:W-:Y:S02]  /*1730*/  ULEA.HI UR4, UR4, UR5, URZ, 0x7 ;  /* 0x0000000504047291 */ /* 0x000fe4000f8f38ff */
[----:B------:R-:W-:-:S02]  /*1740*/  USEL UR25, UR37, 0x2, UP1 ;  /* 0x0000000225197887 */ /* 0x000fc40008800000 */
[----:B------:R-:W-:Y:S02]  /*1750*/  USHF.R.S32.HI UR41, URZ, 0x7, UR4 ;  /* 0x00000007ff297899 */ /* 0x000fe40008011404 */
[----:B------:R-:W-:Y:S02]  /*1760*/  UIADD3 UR4, UPT, UPT, UR6, -0x1, URZ ;  /* 0xffffffff06047890 */ /* 0x000fe4000fffe0ff */
[----:B------:R-:W-:Y:S02]  /*1770*/  UISETP.LT.U32.AND UP0, UPT, UR41, 0x5, UPT ;  /* 0x000000052900788c */ /* 0x000fe4000bf01070 */
[----:B------:R-:W-:Y:S02]  /*1780*/  UISETP.GE.U32.AND UP2, UPT, UR4, -0xff, UPT ;  /* 0xffffff010400788c */ /* 0x000fe4000bf46070 */
[----:B------:R-:W-:Y:S01]  /*1790*/  USEL UR40, UR41, 0x5, UP0 ;  /* 0x0000000529287887 */ /* 0x000fe20008000000 */
[----:B------:R-:W-:-:S03]  /*17a0*/  UMOV UR5, URZ ;  /* 0x000000ff00057c82 */ /* 0x000fc60008000000 */
[----:B------:R-:W-:Y:S02]  /*17b0*/  UIADD3 UR24, UPT, UPT, UR40, -0x1, URZ ;  /* 0xffffffff28187890 */ /* 0x000fe4000fffe0ff */
[----:B------:R-:W-:-:S03]  /*17c0*/  UIADD3 UR43, UPT, UPT, UR41, -UR40, URZ ;  /* 0x80000028292b7290 */ /* 0x000fc6000fffe0ff */
[----:B------:R-:W-:-:S04]  /*17d0*/  @UP2 UIADD3 UR24, UPT, UPT, UR40, URZ, URZ ;  /* 0x000000ff28182290 */ /* 0x000fc8000fffe0ff */
[----:B-123--:R-:W-:-:S12]  /*17e0*/  UIADD3 UR24, UPT, UPT, UR24, 0x1, URZ ;  /* 0x0000000118187890 */ /* 0x00efd8000fffe0ff */
.L_x_42:
[----:B------:R-:W-:Y:S01]  /*17f0*/  UISETP.NE.AND UP0, UPT, UR45, URZ, UPT ;  /* 0x000000ff2d00728c */ /* 0x000fe2000bf05270 */
[----:B-1----:R-:W1:Y:S08]  /*1800*/  S2UR UR45, SR_CgaCtaId ;  /* 0x00000000002d79c3 */ /* 0x002e700000008800 */
[----:B------:R-:W-:Y:S05]  /*1810*/  BRA.U UP0, `(.L_x_23) ;  /* 0x0000000100347547 */ /* 0x000fea000b800000 */
[----:B------:R-:W2:Y:S01]  /*1820*/  S2R R0, SR_CgaCtaId ;  /* 0x0000000000007919 */ /* 0x000ea20000008800 */
[----:B------:R-:W-:Y:S02]  /*1830*/  MOV R3, 0x400 ;  /* 0x0000040000037802 */ /* 0x000fe40000000f00 */
[----:B------:R-:W-:Y:S02]  /*1840*/  SHF.L.U32 R2, R8, 0x1f, RZ ;  /* 0x0000001f08027819 */ /* 0x000fe400000006ff */
[----:B--2---:R-:W-:-:S05]  /*1850*/  LEA R0, R0, R3, 0x18 ;  /* 0x0000000300007211 */ /* 0x004fca00078ec0ff */
[----:B------:R-:W-:-:S04]  /*1860*/  IMAD R3, R9, 0x8, R0 ;  /* 0x0000000809037824 */ /* 0x000fc800078e0200 */
[----:B------:R-:W2:Y:S02]  /*1870*/  SYNCS.PHASECHK.TRANS64.TRYWAIT P0, [R3+URZ+0xf0], R2 ;  /* 0x0000f002030075a7 */ /* 0x000ea400080011ff */
[----:B--2---:R-:W-:Y:S05]  /*1880*/  @!P0 BRA `(.L_x_24) ;  /* 0x0000007000348947 */ /* 0x004fea0003800000 */
.L_x_114:
[----:B------:R-:W-:Y:S01]  /*1890*/  VIADD R9, R9, 0x1 ;  /* 0x0000000109097836 */ /* 0x000fe20000000000 */
[----:B------:R2:W-:Y:S04]  /*18a0*/  SYNCS.ARRIVE.TRANS64.A1T0 RZ, [R3+URZ+0xe0], RZ ;  /* 0x0000e0ff03ff79a7 */ /* 0x0005e800081000ff */
[----:B------:R-:W-:-:S04]  /*18b0*/  ISETP.NE.AND P0, PT, R9, 0x2, PT ;  /* 0x000000020900780c */ /* 0x000fc80003f05270 */
[----:B------:R-:W-:Y:S02]  /*18c0*/  SEL R9, R9, RZ, P0 ;  /* 0x000000ff09097207 */ /* 0x000fe40000000000 */
[----:B--2---:R-:W-:-:S04]  /*18d0*/  SEL R3, RZ, 0x1, P0 ;  /* 0x00000001ff037807 */ /* 0x004fc80000000000 */
[----:B------:R-:W-:-:S07]  /*18e0*/  LOP3.LUT R8, R8, R3, RZ, 0x3c, !PT ;  /* 0x0000000308087212 */ /* 0x000fce00078e3cff */
.L_x_23:
[----:B------:R-:W-:Y:S01]  /*18f0*/  UMOV UR6, 0x400 ;  /* 0x0000040000067882 */ /* 0x000fe20000000000 */
[----:B------:R-:W-:Y:S01]  /*1900*/  SHF.L.U32 R0, R12, 0x1f, RZ ;  /* 0x0000001f0c007819 */ /* 0x000fe200000006ff */
[----:B-1----:R-:W-:Y:S02]  /*1910*/  ULEA UR6, UR45, UR6, 0x18 ;  /* 0x000000062d067291 */ /* 0x002fe4000f8ec0ff */
[----:B------:R-:W-:Y:S02]  /*1920*/  UISETP.GE.U32.AND UP0, UPT, UR46, 0xff, UPT ;  /* 0x000000ff2e00788c */ /* 0x000fe4000bf06070 */
[----:B------:R-:W-:Y:S02]  /*1930*/  ULEA UR4, UR5, UR6, 0x3 ;  /* 0x0000000605047291 */ /* 0x000fe4000f8e18ff */
[----:B------:R-:W-:Y:S02]  /*1940*/  USHF.L.U32 UR11, UR20, 0x7, URZ ;  /* 0x00000007140b7899 */ /* 0x000fe400080006ff */
[----:B------:R-:W-:Y:S01]  /*1950*/  ULEA UR35, UR16, UR44, 0x7 ;  /* 0x0000002c10237291 */ /* 0x000fe2000f8e38ff */
[----:B------:R-:W-:-:S04]  /*1960*/  UMOV UR13, URZ ;  /* 0x000000ff000d7c82 */ /* 0x000fc80008000000 */
[----:B------:R1:W2:Y:S01]  /*1970*/  SYNCS.PHASECHK.TRANS64.TRYWAIT P0, [UR4+0x28], R0 ;  /* 0x00002800ff0075a7 */ /* 0x0002a20008001104 */
[----:B------:R-:W-:Y:S06]  /*1980*/  BRA.U !UP0, `(.L_x_25) ;  /* 0x0000000108bc7547 */ /* 0x000fec000b800000 */
[----:B------:R-:W-:Y:S01]  /*1990*/  UMOV UR7, URZ ;  /* 0x000000ff00077c82 */ /* 0x000fe20008000000 */
[----:B------:R-:W-:-:S05]  /*19a0*/  UMOV UR4, UR5 ;  /* 0x0000000500047c82 */ /* 0x000fca0008000000 */
.L_x_31:
[----:B------:R-:W-:Y:S01]  /*19b0*/  ULEA UR33, UR4, UR6, 0x3 ;  /* 0x0000000604217291 */ /* 0x000fe2000f8e18ff */
[----:B--2---:R-:W-:Y:S01]  /*19c0*/  @!P3 MOV R2, 0x8000 ;  /* 0x000080000002b802 */ /* 0x004fe20000000f00 */
[----:B--2-4-:R-:W-:Y:S10]  /*19d0*/  @P0 BRA `(.L_x_26) ;  /* 0x00000000000c0947 */ /* 0x014ff40003800000 */
[----:B------:R-:W-:-:S04]  /*19e0*/  SHF.L.U32 R3, R12, 0x1f, RZ ;  /* 0x0000001f0c037819 */ /* 0x000fc800000006ff */
[----:B------:R-:W2:Y:S02]  /*19f0*/  SYNCS.PHASECHK.TRANS64.TRYWAIT P0, [UR33+0x28], R3 ;  /* 0x00002803ff0075a7 */ /* 0x000ea40008001121 */
[----:B--2---:R-:W-:Y:S05]  /*1a00*/  @!P0 BRA `(.L_x_27) ;  /* 0x0000006c00e88947 */ /* 0x004fea0003800000 */
.L_x_26:
[----:B------:R2:W-:Y:S01]  /*1a10*/  @!P3 SYNCS.ARRIVE.TRANS64 RZ, [UR33], R2 ;  /* 0x00000002ffffb9a7 */ /* 0x0005e20008000021 */
[----:B------:R-:W-:-:S04]  /*1a20*/  ULOP3.LUT UR5, UR25, 0x2, URZ, 0xfc, !UPT ;  /* 0x0000000219057892 */ /* 0x000fc8000f8efcff */
[----:B------:R-:W-:-:S09]  /*1a30*/  UISETP.NE.AND UP0, UPT, UR5, 0x2, UPT ;  /* 0x000000020500788c */ /* 0x000fd2000bf05270 */
[----:B------:R-:W-:Y:S05]  /*1a40*/  BRA.U UP0, `(.L_x_28) ;  /* 0x0000000100047547 */ /* 0x000fea000b800000 */
[----:B------:R-:W-:Y:S05]  /*1a50*/  BPT.TRAP 0x1 ;  /* 0x000000040000795c */ /* 0x000fea0000300000 */
.L_x_28:
[----:B------:R-:W-:Y:S04]  /*1a60*/  BSSY.RECONVERGENT B0, `(.L_x_29) ;  /* 0x0000003000007945 */ /* 0x000fe80003800200 */
[----:B------:R-:W-:Y:S05]  /*1a70*/  @P2 BRA `(.L_x_30) ;  /* 0x0000000000042947 */ /* 0x000fea0003800000 */
[----:B------:R-:W-:Y:S05]  /*1a80*/  BPT.TRAP 0x1 ;  /* 0x000000040000795c */ /* 0x000fea0000300000 */
.L_x_30:
[----:B------:R-:W-:Y:S05]  /*1a90*/  BSYNC.RECONVERGENT B0 ;  /* 0x0000000000007941 */ /* 0x000fea0003800200 */
.L_x_29:
[----:B------:R-:W-:Y:S02]  /*1aa0*/  UIADD3 UR5, UPT, UPT, UR4, 0x1, URZ ;  /* 0x0000000104057890 */ /* 0x000fe4000fffe0ff */
[----:B------:R-:W-:Y:S02]  /*1ab0*/  UIADD3 UR16, UP1, UPT, UR28, 0x80, URZ ;  /* 0x000000801c107890 */ /* 0x000fe4000ff3e0ff */
[----:B------:R-:W-:Y:S02]  /*1ac0*/  UISETP.NE.AND UP0, UPT, UR5, 0x5, UPT ;  /* 0x000000050500788c */ /* 0x000fe4000bf05270 */
[----:B------:R-:W-:Y:S02]  /*1ad0*/  USHF.L.U32 UR34, UR7, 0x7, URZ ;  /* 0x0000000707227899 */ /* 0x000fe400080006ff */
[----:B------:R-:W-:Y:S02]  /*1ae0*/  USEL UR9, URZ, 0x1, UP0 ;  /* 0x00000001ff097887 */ /* 0x000fe40008000000 */
[----:B------:R-:W-:-:S02]  /*1af0*/  USEL UR5, UR5, URZ, UP0 ;  /* 0x000000ff05057287 */ /* 0x000fc40008000000 */
[----:B------:R-:W-:Y:S02]  /*1b00*/  UIADD3 UR14, UP0, UPT, UR28, 0x180, URZ ;  /* 0x000001801c0e7890 */ /* 0x000fe4000ff1e0ff */
[----:B------:R-:W-:Y:S01]  /*1b10*/  ULEA UR8, UR5, UR6, 0x3 ;  /* 0x0000000605087291 */ /* 0x000fe2000f8e18ff */
[----:B------:R-:W-:Y:S01]  /*1b20*/  LOP3.LUT R12, R12, UR9, RZ, 0x3c, !PT ;  /* 0x000000090c0c7c12 */ /* 0x000fe2000f8e3cff */
[----:B------:R-:W-:Y:S02]  /*1b30*/  UIADD3.X UR17, UPT, UPT, URZ, UR29, URZ, UP1, !UPT ;  /* 0x0000001dff117290 */ /* 0x000fe40008ffe4ff */
[----:B------:R-:W-:Y:S01]  /*1b40*/  UIADD3.X UR15, UPT, UPT, URZ, UR29, URZ, UP0, !UPT ;  /* 0x0000001dff0f7290 */ /* 0x000fe200087fe4ff */
[----:B-1----:R-:W-:Y:S01]  /*1b50*/  SHF.L.U32 R0, R12, 0x1f, RZ ;  /* 0x0000001f0c007819 */ /* 0x002fe200000006ff */
[----:B------:R-:W-:Y:S01]  /*1b60*/  UMOV UR18, 0x0 ;  /* 0x0000000000127882 */ /* 0x000fe20000000000 */
[----:B------:R-:W-:Y:S01]  /*1b70*/  UMOV UR19, 0x10000000 ;  /* 0x1000000000137882 */ /* 0x000fe20000000000 */
[----:B------:R-:W-:Y:S01]  /*1b80*/  UMOV UR12, UR36 ;  /* 0x00000024000c7c82 */ /* 0x000fe20008000000 */
[----:B------:R3:W4:Y:S01]  /*1b90*/  SYNCS.PHASECHK.TRANS64.TRYWAIT P0, [UR8+0x28], R0 ;  /* 0x00002800ff0075a7 */ /* 0x0007220008001108 */
[----:B------:R-:W-:Y:S01]  /*1ba0*/  USHF.L.U32 UR8, UR4, 0xe, URZ ;  /* 0x0000000e04087899 */ /* 0x000fe200080006ff */
[----:B------:R-:W-:-:S02]  /*1bb0*/  UMOV UR9, UR33 ;  /* 0x0000002100097c82 */ /* 0x000fc40008000000 */
[----:B------:R-:W-:Y:S01]  /*1bc0*/  UMOV UR4, 0x30000 ;  /* 0x0003000000047882 */ /* 0x000fe20000000000 */
[----:B------:R-:W-:Y:S02]  /*1bd0*/  ULOP3.LUT UR32, UR8, UR21, URZ, 0xfc, !UPT ;  /* 0x0000001508207292 */ /* 0x000fe4000f8efcff */
[----:B------:R-:W-:Y:S02]  /*1be0*/  UIADD3 UR8, UPT, UPT, UR6, 0x1c400, UR8 ;  /* 0x0001c40006087890 */ /* 0x000fe4000fffe008 */
[----:B------:R-:W-:Y:S01]  /*1bf0*/  UIADD3 UR32, UPT, UPT, UR6, 0x8400, UR32 ;  /* 0x0000840006207890 */ /* 0x000fe2000fffe020 */
[----:B------:R-:W-:Y:S01]  /*1c00*/  UMOV UR10, UR34 ;  /* 0x00000022000a7c82 */ /* 0x000fe20008000000 */
[----:B------:R-:W-:Y:S01]  /*1c10*/  UIADD3 UR7, UPT, UPT, UR7, 0x1, URZ ;  /* 0x0000000107077890 */ /* 0x000fe2000fffe0ff */
[----:B------:R-:W-:-:S03]  /*1c20*/  UMOV UR13, UR24 ;  /* 0x00000018000d7c82 */ /* 0x000fc60008000000 */
[----:B------:R-:W-:-:S03]  /*1c30*/  UISETP.NE.AND UP0, UPT, UR7, UR24, UPT ;  /* 0x000000180700728c */ /* 0x000fc6000bf05270 */
[----:B------:R1:W-:Y:S01]  /*1c40*/  UTMALDG.3D.MULTICAST [UR32], [UR16], UR4, desc[UR18] ;  /* 0x00001220100073b4 */ /* 0x0003e20008011804 */
[----:B------:R3:W-:Y:S01]  /*1c50*/  UTMALDG.3D [UR8], [UR14], desc[UR18] ;  /* 0x000012080e0075b4 */ /* 0x0007e20008011000 */
[----:B-1----:R-:W-:-:S04]  /*1c60*/  UMOV UR4, UR5 ;  /* 0x0000000500047c82 */ /* 0x002fc80008000000 */
[----:B---3--:R-:W-:Y:S05]  /*1c70*/  BRA.U UP0, `(.L_x_31) ;  /* 0xfffffffd004c7547 */ /* 0x008fea000b83ffff */
.L_x_25:
[----:B------:R-:W-:Y:S01]  /*1c80*/  ULEA UR4, UR5, UR6, 0x3 ;  /* 0x0000000605047291 */ /* 0x000fe2000f8e18ff */
[----:B-1----:R-:W-:Y:S01]  /*1c90*/  SHF.L.U32 R0, R12, 0x1f, RZ ;  /* 0x0000001f0c007819 */ /* 0x002fe200000006ff */
[----:B------:R-:W-:Y:S01]  /*1ca0*/  @!P1 SYNCS.ARRIVE.TRANS64.A1T0 RZ, [UR6+0x78], RZ ;  /* 0x000078ffffff99a7 */ /* 0x000fe20008100006 */
[----:B------:R-:W-:-:S06]  /*1cb0*/  UISETP.GT.AND UP0, UPT, UR41, UR40, UPT ;  /* 0x000000282900728c */ /* 0x000fcc000bf04270 */
[----:B--2-4-:R1:W2:Y:S03]  /*1cc0*/  SYNCS.PHASECHK.TRANS64.TRYWAIT P0, [UR4+0x28], R0 ;  /* 0x00002800ff0075a7 */ /* 0x0142a60008001104 */
[----:B------:R-:W-:Y:S05]  /*1cd0*/  BRA.U !UP0, `(.L_x_32) ;  /* 0x0000000108c07547 */ /* 0x000fea000b800000 */
[----:B------:R-:W-:Y:S01]  /*1ce0*/  UIADD3 UR26, UPT, UPT, UR43, UR13, URZ ;  /* 0x0000000d2b1a7290 */ /* 0x000fe2000fffe0ff */
[----:B------:R-:W-:-:S11]  /*1cf0*/  UMOV UR4, UR5 ;  /* 0x0000000500047c82 */ /* 0x000fd60008000000 */
.L_x_38:
[----:B------:R-:W-:Y:S01]  /*1d00*/  ULEA UR17, UR4, UR6, 0x3 ;  /* 0x0000000604117291 */ /* 0x000fe2000f8e18ff */
[----:B--2---:R-:W-:Y:S01]  /*1d10*/  @!P3 MOV R2, 0x8000 ;  /* 0x000080000002b802 */ /* 0x004fe20000000f00 */
[----:B--2-4-:R-:W-:Y:S10]  /*1d20*/  @P0 BRA `(.L_x_33) ;  /* 0x00000000000c0947 */ /* 0x014ff40003800000 */
[----:B------:R-:W-:-:S04]  /*1d30*/  SHF.L.U32 R3, R12, 0x1f, RZ ;  /* 0x0000001f0c037819 */ /* 0x000fc800000006ff */
[----:B------:R-:W2:Y:S02]  /*1d40*/  SYNCS.PHASECHK.TRANS64.TRYWAIT P0, [UR17+0x28], R3 ;  /* 0x00002803ff0075a7 */ /* 0x000ea40008001111 */
[----:B--2---:R-:W-:Y:S05]  /*1d50*/  @!P0 BRA `(.L_x_34) ;  /* 0x0000006c002c8947 */ /* 0x004fea0003800000 */
.L_x_33:
[----:B------:R2:W-:Y:S01]  /*1d60*/  @!P3 SYNCS.ARRIVE.TRANS64 RZ, [UR17], R2 ;  /* 0x00000002ffffb9a7 */ /* 0x0005e20008000011 */
[----:B------:R-:W-:-:S04]  /*1d70*/  ULOP3.LUT UR5, UR25, 0x2, URZ, 0xfc, !UPT ;  /* 0x0000000219057892 */ /* 0x000fc8000f8efcff */
[----:B------:R-:W-:-:S09]  /*1d80*/  UISETP.NE.AND UP0, UPT, UR5, 0x2, UPT ;  /* 0x000000020500788c */ /* 0x000fd2000bf05270 */
[----:B------:R-:W-:Y:S05]  /*1d90*/  BRA.U UP0, `(.L_x_35) ;  /* 0x0000000100047547 */ /* 0x000fea000b800000 */
[----:B------:R-:W-:Y:S05]  /*1da0*/  BPT.TRAP 0x1 ;  /* 0x000000040000795c */ /* 0x000fea0000300000 */
.L_x_35:
[----:B------:R-:W-:Y:S04]  /*1db0*/  BSSY.RECONVERGENT B0, `(.L_x_36) ;  /* 0x0000003000007945 */ /* 0x000fe80003800200 */
[----:B------:R-:W-:Y:S05]  /*1dc0*/  @P2 BRA `(.L_x_37) ;  /* 0x0000000000042947 */ /* 0x000fea0003800000 */
[----:B------:R-:W-:Y:S05]  /*1dd0*/  BPT.TRAP 0x1 ;  /* 0x000000040000795c */ /* 0x000fea0000300000 */
.L_x_37:
[----:B------:R-:W-:Y:S05]  /*1de0*/  BSYNC.RECONVERGENT B0 ;  /* 0x0000000000007941 */ /* 0x000fea0003800200 */
.L_x_36:
[----:B------:R-:W-:Y:S02]  /*1df0*/  UIADD3 UR5, UPT, UPT, UR4, 0x1, URZ ;  /* 0x0000000104057890 */ /* 0x000fe4000fffe0ff */
[----:B------:R-:W-:Y:S02]  /*1e00*/  UIADD3 UR14, UP1, UPT, UR28, 0x80, URZ ;  /* 0x000000801c0e7890 */ /* 0x000fe4000ff3e0ff */
[----:B------:R-:W-:Y:S02]  /*1e10*/  UISETP.NE.AND UP0, UPT, UR5, 0x5, UPT ;  /* 0x000000050500788c */ /* 0x000fe4000bf05270 */
[----:B------:R-:W-:Y:S02]  /*1e20*/  USHF.L.U32 UR18, UR13, 0x7, URZ ;  /* 0x000000070d127899 */ /* 0x000fe400080006ff */
[----:B------:R-:W-:Y:S02]  /*1e30*/  USEL UR8, URZ, 0x1, UP0 ;  /* 0x00000001ff087887 */ /* 0x000fe40008000000 */
[----:B------:R-:W-:-:S02]  /*1e40*/  USEL UR5, UR5, URZ, UP0 ;  /* 0x000000ff05057287 */ /* 0x000fc40008000000 */
[----:B------:R-:W-:Y:S02]  /*1e50*/  UIADD3 UR22, UP0, UPT, UR28, 0x180, URZ ;  /* 0x000001801c167890 */ /* 0x000fe4000ff1e0ff */
[----:B------:R-:W-:Y:S01]  /*1e60*/  LOP3.LUT R12, R12, UR8, RZ, 0x3c, !PT ;  /* 0x000000080c0c7c12 */ /* 0x000fe2000f8e3cff */
[----:B------:R-:W-:Y:S02]  /*1e70*/  USHF.L.U32 UR8, UR4, 0xe, URZ ;  /* 0x0000000e04087899 */ /* 0x000fe400080006ff */
[----:B------:R-:W-:Y:S01]  /*1e80*/  ULEA UR7, UR5, UR6, 0x3 ;  /* 0x0000000605077291 */ /* 0x000fe2000f8e18ff */
[----:B-1----:R-:W-:Y:S01]  /*1e90*/  SHF.L.U32 R0, R12, 0x1f, RZ ;  /* 0x0000001f0c007819 */ /* 0x002fe200000006ff */
[----:B------:R-:W-:Y:S02]  /*1ea0*/  ULOP3.LUT UR16, UR8, UR21, URZ, 0xfc, !UPT ;  /* 0x0000001508107292 */ /* 0x000fe4000f8efcff */
[----:B------:R-:W-:Y:S02]  /*1eb0*/  UIADD3.X UR15, UPT, UPT, URZ, UR29, URZ, UP1, !UPT ;  /* 0x0000001dff0f7290 */ /* 0x000fe40008ffe4ff */
[----:B------:R-:W-:-:S02]  /*1ec0*/  UIADD3 UR16, UPT, UPT, UR6, 0x8400, UR16 ;  /* 0x0000840006107890 */ /* 0x000fc4000fffe010 */
[----:B------:R-:W-:Y:S01]  /*1ed0*/  UIADD3 UR8, UPT, UPT, UR6, 0x1c400, UR8 ;  /* 0x0001c40006087890 */ /* 0x000fe2000fffe008 */
[----:B------:R3:W4:Y:S01]  /*1ee0*/  SYNCS.PHASECHK.TRANS64.TRYWAIT P0, [UR7+0x28], R0 ;  /* 0x00002800ff0075a7 */ /* 0x0007220008001107 */
[----:B------:R-:W-:Y:S01]  /*1ef0*/  UIADD3.X UR23, UPT, UPT, URZ, UR29, URZ, UP0, !UPT ;  /* 0x0000001dff177290 */ /* 0x000fe200087fe4ff */
[----:B------:R-:W-:Y:S01]  /*1f00*/  UMOV UR4, 0x30000 ;  /* 0x0003000000047882 */ /* 0x000fe20000000000 */
[----:B------:R-:W-:Y:S01]  /*1f10*/  UMOV UR30, 0x0 ;  /* 0x00000000001e7882 */ /* 0x000fe20000000000 */
[----:B------:R-:W-:Y:S01]  /*1f20*/  UMOV UR31, 0x10000000 ;  /* 0x10000000001f7882 */ /* 0x000fe20000000000 */
[----:B------:R-:W-:Y:S01]  /*1f30*/  UMOV UR19, UR35 ;  /* 0x0000002300137c82 */ /* 0x000fe20008000000 */
[----:B------:R-:W-:Y:S01]  /*1f40*/  UMOV UR20, UR36 ;  /* 0x0000002400147c82 */ /* 0x000fe20008000000 */
[----:B------:R-:W-:Y:S01]  /*1f50*/  UMOV UR12, UR36 ;  /* 0x00000024000c7c82 */ /* 0x000fe20008000000 */
[----:B------:R-:W-:Y:S01]  /*1f60*/  UMOV UR9, UR17 ;  /* 0x0000001100097c82 */ /* 0x000fe20008000000 */
[----:B------:R-:W-:Y:S01]  /*1f70*/  UMOV UR10, UR18 ;  /* 0x00000012000a7c82 */ /* 0x000fe20008000000 */
[----:B------:R1:W-:Y:S01]  /*1f80*/  UTMALDG.3D.MULTICAST [UR16], [UR14], UR4, desc[UR30] ;  /* 0x00001e100e0073b4 */ /* 0x0003e20008011804 */
[----:B------:R-:W-:-:S04]  /*1f90*/  UIADD3 UR13, UPT, UPT, UR13, 0x1, URZ ;  /* 0x000000010d0d7890 */ /* 0x000fc8000fffe0ff */
[----:B------:R-:W-:Y:S01]  /*1fa0*/  UISETP.NE.AND UP0, UPT, UR13, UR26, UPT ;  /* 0x0000001a0d00728c */ /* 0x000fe2000bf05270 */
[----:B------:R3:W-:Y:S01]  /*1fb0*/  UTMALDG.3D [UR8], [UR22], desc[UR30] ;  /* 0x00001e08160075b4 */ /* 0x0007e20008011000 */
[----:B-1----:R-:W-:-:S07]  /*1fc0*/  UMOV UR4, UR5 ;  /* 0x0000000500047c82 */ /* 0x002fce0008000000 */
[----:B---3--:R-:W-:Y:S05]  /*1fd0*/  BRA.U UP0, `(.L_x_38) ;  /* 0xfffffffd00487547 */ /* 0x008fea000b83ffff */
.L_x_32:
[C---:B------:R-:W-:Y:S01]  /*1fe0*/  LEA R3, R11.reuse, UR6, 0x3 ;  /* 0x000000060b037c11 */ /* 0x040fe2000f8e18ff */
[----:B------:R-:W-:Y:S01]  /*1ff0*/  NOP ;  /* 0x0000000000007918 */ /* 0x000fe20000000000 */
[----:B-1----:R-:W-:Y:S02]  /*2000*/  SHF.L.U32 R0, R10, 0x1f, RZ ;  /* 0x0000001f0a007819 */ /* 0x002fe400000006ff */
[----:B------:R-:W-:Y:S02]  /*2010*/  LEA R5, R11, UR6, 0x4 ;  /* 0x000000060b057c11 */ /* 0x000fe4000f8e20ff */
[----:B--2-4-:R-:W1:Y:S02]  /*2020*/  SYNCS.PHASECHK.TRANS64.TRYWAIT P0, [R3+URZ+0x80], R0 ;  /* 0x00008000030075a7 */ /* 0x014e6400080011ff */
[----:B-1----:R-:W-:Y:S05]  /*2030*/  @!P0 BRA `(.L_x_39) ;  /* 0x00000068008c8947 */ /* 0x002fea0003800000 */
.L_x_117:
[----:B------:R-:W2:Y:S01]  /*2040*/  LDS.128 R4, [R5+0x110] ;  /* 0x0001100005047984 */ /* 0x000ea20000000c00 */
[----:B------:R-:W-:Y:S01]  /*2050*/  UISETP.GE.AND UP0, UPT, UR42, 0x1, UPT ;  /* 0x000000012a00788c */ /* 0x000fe2000bf06270 */
[----:B------:R-:W-:Y:S01]  /*2060*/  @!PT LDS RZ, [RZ] ;  /* 0x00000000fffff984 */ /* 0x000fe20000000800 */
[----:B------:R-:W-:Y:S01]  /*2070*/  @!PT LDS RZ, [RZ] ;  /* 0x00000000fffff984 */ /* 0x000fe20000000800 */
[----:B------:R-:W-:Y:S01]  /*2080*/  @!PT LDS RZ, [RZ] ;  /* 0x00000000fffff984 */ /* 0x000fe20000000800 */
[----:B------:R-:W-:Y:S01]  /*2090*/  @!PT LDS RZ, [RZ] ;  /* 0x00000000fffff984 */ /* 0x000fe20000000800 */
[----:B------:R3:W-:Y:S06]  /*20a0*/  MEMBAR.ALL.CTA ;  /* 0x0000000000007992 */ /* 0x0007ec0000008000 */
[----:B---3--:R-:W3:Y:S01]  /*20b0*/  FENCE.VIEW.ASYNC.S ;  /* 0x00000000000073c6 */ /* 0x008ee20000000000 */
[----:B--2---:R-:W-:-:S13]  /*20c0*/  LOP3.LUT P0, RZ, R6, 0x1, RZ, 0xc0, !PT ;  /* 0x0000000106ff7812 */ /* 0x004fda000780c0ff */
[----:B---3--:R-:W-:Y:S01]  /*20d0*/  VOTEU.ANY UP1, P0 ;  /* 0x0000000000ff7886 */ /* 0x008fe20000020100 */
[----:B------:R-:W-:-:S13]  /*20e0*/  PLOP3.LUT P0, PT, PT, PT, UP1, 0x80, 0x8 ;  /* 0x000000000008781c */ /* 0x000fda0003f0f018 */
[----:B-1----:R-:W-:Y:S02]  /*20f0*/  @P0 LOP3.LUT R0, R5, 0xffff, RZ, 0xc0, !PT ;  /* 0x0000ffff05000812 */ /* 0x002fe400078ec0ff */
[----:B------:R-:W-:Y:S02]  /*2100*/  @P0 MOV R2, R4 ;  /* 0x0000000400020202 */ /* 0x000fe40000000f00 */
[----:B------:R-:W-:Y:S01]  /*2110*/  @P0 R2UR UR7, R0 ;  /* 0x00000000000702ca */ /* 0x000fe200000e0000 */
[----:B------:R-:W-:Y:S01]  /*2120*/  VIADD R0, R3, 0x90 ;  /* 0x0000009003007836 */ /* 0x000fe20000000000 */
[----:B------:R-:W-:Y:S02]  /*2130*/  @P0 SHF.R.U32.HI R4, RZ, 0x10, R5 ;  /* 0x00000010ff040819 */ /* 0x000fe40000011605 */
[----:B------:R-:W-:Y:S02]  /*2140*/  @P0 R2UR UR8, R2 ;  /* 0x00000000020802ca */ /* 0x000fe400000e0000 */
[----:B------:R-:W-:-:S02]  /*2150*/  PRMT R0, RZ, 0x654, R0 ;  /* 0x00000654ff007816 */ /* 0x000fc40000000000 */
[----:B------:R-:W-:Y:S02]  /*2160*/  @P0 R2UR UR4, R4 ;  /* 0x00000000040402ca */ /* 0x000fe400000e0000 */
[----:B------:R1:W-:Y:S03]  /*2170*/  SYNCS.ARRIVE.TRANS64.RED.A1T0 RZ, [R0+URZ], RZ ;  /* 0x000000ff00ff79a7 */ /* 0x0003e600081004ff */
[----:B------:R-:W-:-:S04]  /*2180*/  @UP1 UMOV UR27, UR7 ;  /* 0x00000007001b1c82 */ /* 0x000fc80008000000 */
[----:B------:R-:W-:-:S04]  /*2190*/  @UP1 UMOV UR37, UR8 ;  /* 0x0000000800251c82 */ /* 0x000fc80008000000 */
[----:B------:R-:W-:Y:S01]  /*21a0*/  @UP1 UMOV UR36, UR4 ;  /* 0x0000000400241c82 */ /* 0x000fe20008000000 */
[----:B------:R-:W-:Y:S05]  /*21b0*/  BRA.U !UP0, `(.L_x_40) ;  /* 0x0000000108d47547 */ /* 0x000fea000b800000 */
[----:B------:R-:W2:Y:S01]  /*21c0*/  LDCU.128 UR12, c[0x0][0xb10] ;  /* 0x00016200ff0c77ac */ /* 0x000ea20008000c00 */
[----:B------:R-:W3:Y:S01]  /*21d0*/  LDCU UR26, c[0x0][0xb20] ;  /* 0x00016400ff1a77ac */ /* 0x000ee20008000800 */
[----:B------:R-:W4:Y:S01]  /*21e0*/  LDCU UR20, c[0x0][0xb0c] ;  /* 0x00016180ff1477ac */ /* 0x000f220008000800 */
[----:B------:R-:W1:Y:S01]  /*21f0*/  LDCU.64 UR10, c[0x0][0xb28] ;  /* 0x00016500ff0a77ac */ /* 0x000e620008000a00 */
[----:B------:R-:W-:Y:S02]  /*2200*/  UISETP.NE.AND UP3, UPT, UR42, 0x1, UPT ;  /* 0x000000012a00788c */ /* 0x000fe4000bf65270 */
[----:B--2---:R-:W-:Y:S02]  /*2210*/  UIMAD.WIDE.U32 UR16, UR38, UR15, URZ ;  /* 0x0000000f261072a5 */ /* 0x004fe4000f8e00ff */
[----:B------:R-:W-:Y:S02]  /*2220*/  UIMAD.WIDE.U32 UR8, UR39, UR12, URZ ;  /* 0x0000000c270872a5 */ /* 0x000fe4000f8e00ff */
[----:B------:R-:W-:-:S02]  /*2230*/  UISETP.NE.AND UP0, UPT, UR14, 0x1, UPT ;  /* 0x000000010e00788c */ /* 0x000fc4000bf05270 */
[----:B------:R-:W-:Y:S01]  /*2240*/  UIMAD.WIDE.U32 UR22, UR27, UR15, URZ ;  /* 0x0000000f1b1672a5 */ /* 0x000fe2000f8e00ff */
[----:B------:R-:W-:Y:S02]  /*2250*/  UMOV UR16, UR17 ;  /* 0x0000001100107c82 */ /* 0x000fe40008000000 */
[----:B------:R-:W-:Y:S01]  /*2260*/  UMOV UR8, UR9 ;  /* 0x0000000900087c82 */ /* 0x000fe20008000000 */
[----:B---3--:R-:W-:Y:S02]  /*2270*/  USHF.R.U32.HI UR16, URZ, UR26, UR16 ;  /* 0x0000001aff107299 */ /* 0x008fe40008011610 */
[----:B----4-:R-:W-:Y:S02]  /*2280*/  UISETP.NE.AND UP2, UPT, UR20, 0x1, UPT ;  /* 0x000000011400788c */ /* 0x010fe4000bf45270 */
[----:B------:R-:W-:Y:S02]  /*2290*/  USHF.R.U32.HI UR8, URZ, UR13, UR8 ;  /* 0x0000000dff087299 */ /* 0x000fe40008011608 */
[----:B------:R-:W-:-:S02]  /*22a0*/  USEL UR7, UR38, UR16, !UP0 ;  /* 0x0000001026077287 */ /* 0x000fc4000c000000 */
[----:B------:R-:W-:Y:S02]  /*22b0*/  USEL UR8, UR39, UR8, !UP2 ;  /* 0x0000000827087287 */ /* 0x000fe4000d000000 */
[----:B-1----:R-:W-:Y:S01]  /*22c0*/  UIMAD.WIDE.U32 UR16, UR7, UR10, URZ ;  /* 0x0000000a071072a5 */ /* 0x002fe2000f8e00ff */
[----:B------:R-:W-:Y:S01]  /*22d0*/  UMOV UR4, UR23 ;  /* 0x0000001700047c82 */ /* 0x000fe20008000000 */
[----:B------:R-:W-:Y:S02]  /*22e0*/  UIMAD.WIDE.U32 UR18, UR37, UR12, URZ ;  /* 0x0000000c251272a5 */ /* 0x000fe4000f8e00ff */
[----:B------:R-:W-:-:S03]  /*22f0*/  UIMAD.WIDE.U32 UR22, UR8, UR10, URZ ;  /* 0x0000000a081672a5 */ /* 0x000fc6000f8e00ff */
[----:B------:R-:W-:Y:S01]  /*2300*/  UMOV UR16, UR17 ;  /* 0x0000001100107c82 */ /* 0x000fe20008000000 */
[----:B------:R-:W-:Y:S02]  /*2310*/  USHF.R.U32.HI UR4, URZ, UR26, UR4 ;  /* 0x0000001aff047299 */ /* 0x000fe40008011604 */
[----:B------:R-:W-:Y:S01]  /*2320*/  @UP3 USHF.R.U32.HI UR7, URZ, UR11, UR16 ;  /* 0x0000000bff073299 */ /* 0x000fe20008011610 */
[----:B------:R-:W-:Y:S01]  /*2330*/  UMOV UR18, UR19 ;  /* 0x0000001300127c82 */ /* 0x000fe20008000000 */
[----:B------:R-:W-:Y:S01]  /*2340*/  UMOV UR22, UR23 ;  /* 0x0000001700167c82 */ /* 0x000fe20008000000 */
[----:B------:R-:W-:Y:S02]  /*2350*/  USHF.R.U32.HI UR13, URZ, UR13, UR18 ;  /* 0x0000000dff0d7299 */ /* 0x000fe40008011612 */
[----:B------:R-:W-:Y:S02]  /*2360*/  USEL UR4, UR27, UR4, !UP0 ;  /* 0x000000041b047287 */ /* 0x000fe4000c000000 */
[----:B------:R-:W-:-:S02]  /*2370*/  @UP3 USHF.R.U32.HI UR8, URZ, UR11, UR22 ;  /* 0x0000000bff083299 */ /* 0x000fc40008011616 */
[----:B------:R-:W-:Y:S02]  /*2380*/  UIMAD UR9, UR42, UR7, URZ ;  /* 0x000000072a0972a4 */ /* 0x000fe4000f8e02ff */
[----:B------:R-:W-:Y:S02]  /*2390*/  USEL UR7, UR37, UR13, !UP2 ;  /* 0x0000000d25077287 */ /* 0x000fe4000d000000 */
[----:B------:R-:W-:Y:S02]  /*23a0*/  UIMAD UR12, UR42, UR8, URZ ;  /* 0x000000082a0c72a4 */ /* 0x000fe4000f8e02ff */
[----:B------:R-:W-:Y:S02]  /*23b0*/  UISETP.GE.AND UP0, UPT, UR4, UR9, UPT ;  /* 0x000000090400728c */ /* 0x000fe4000bf06270 */
[----:B------:R-:W-:Y:S02]  /*23c0*/  UIMAD.WIDE.U32 UR16, UR4, UR10, URZ ;  /* 0x0000000a041072a5 */ /* 0x000fe4000f8e00ff */
[----:B------:R-:W-:-:S02]  /*23d0*/  UISETP.GE.OR UP0, UPT, UR7, UR12, UP0 ;  /* 0x0000000c0700728c */ /* 0x000fc40008706670 */
        /* <DEDUP_REMOVED lines=19> */
.L_x_40:
[----:B------:R-:W2:Y:S02]  /*2510*/  LDCU UR4, c[0x0][0xb30] ;  /* 0x00016600ff0477ac */ /* 0x000ea40008000800 */
[----:B--2---:R-:W-:-:S09]  /*2520*/  UISETP.NE.AND UP0, UPT, UR4, 0x1, UPT ;  /* 0x000000010400788c */ /* 0x004fd2000bf05270 */
[----:B------:R-:W-:Y:S05]  /*2530*/  BRA.U UP0, `(.L_x_41) ;  /* 0x0000000100447547 */ /* 0x000fea000b800000 */
[----:B------:R-:W2:Y:S01]  /*2540*/  LDCU.128 UR12, c[0x0][0xb10] ;  /* 0x00016200ff0c77ac */ /* 0x000ea20008000c00 */
[----:B------:R-:W3:Y:S01]  /*2550*/  LDCU UR16, c[0x0][0xb0c] ;  /* 0x00016180ff1077ac */ /* 0x000ee20008000800 */
[----:B------:R-:W4:Y:S01]  /*2560*/  LDCU UR17, c[0x0][0xb20] ;  /* 0x00016400ff1177ac */ /* 0x000f220008000800 */
[----:B--2---:R-:W-:Y:S02]  /*2570*/  UIMAD.WIDE.U32 UR10, UR37, UR12, URZ ;  /* 0x0000000c250a72a5 */ /* 0x004fe4000f8e00ff */
[----:B------:R-:W-:Y:S02]  /*2580*/  UIMAD.WIDE.U32 UR8, UR27, UR15, URZ ;  /* 0x0000000f1b0872a5 */ /* 0x000fe4000f8e00ff */
[----:B---3--:R-:W-:Y:S02]  /*2590*/  UISETP.NE.AND UP2, UPT, UR16, 0x1, UPT ;  /* 0x000000011000788c */ /* 0x008fe4000bf45270 */
[----:B------:R-:W-:Y:S01]  /*25a0*/  UISETP.NE.AND UP0, UPT, UR14, 0x1, UPT ;  /* 0x000000010e00788c */ /* 0x000fe2000bf05270 */
[----:B------:R-:W-:-:S02]  /*25b0*/  UMOV UR7, UR11 ;  /* 0x0000000b00077c82 */ /* 0x000fc40008000000 */
[----:B------:R-:W-:Y:S01]  /*25c0*/  UMOV UR4, UR9 ;  /* 0x0000000900047c82 */ /* 0x000fe20008000000 */
[----:B------:R-:W-:Y:S02]  /*25d0*/  USHF.R.U32.HI UR7, URZ, UR13, UR7 ;  /* 0x0000000dff077299 */ /* 0x000fe40008011607 */
[----:B----4-:R-:W-:Y:S02]  /*25e0*/  USHF.R.U32.HI UR4, URZ, UR17, UR4 ;  /* 0x00000011ff047299 */ /* 0x010fe40008011604 */
[----:B------:R-:W-:Y:S02]  /*25f0*/  USEL UR7, UR37, UR7, !UP2 ;  /* 0x0000000725077287 */ /* 0x000fe4000d000000 */
[----:B------:R-:W-:-:S04]  /*2600*/  USEL UR4, UR27, UR4, !UP0 ;  /* 0x000000041b047287 */ /* 0x000fc8000c000000 */
[----:B------:R-:W-:Y:S02]  /*2610*/  UIADD3 UR8, UPT, UPT, UR7, -UR4, URZ ;  /* 0x8000000407087290 */ /* 0x000fe4000fffe0ff */
[----:B------:R-:W-:Y:S02]  /*2620*/  UIADD3 UR4, UPT, UPT, -UR7, UR4, URZ ;  /* 0x0000000407047290 */ /* 0x000fe4000fffe1ff */
[----:B------:R-:W-:Y:S02]  /*2630*/  UIMAD UR27, UR8, UR14, UR27 ;  /* 0x0000000e081b72a4 */ /* 0x000fe4000f8e021b */
[----:B------:R-:W-:-:S12]  /*2640*/  UIMAD UR37, UR4, UR16, UR37 ;  /* 0x00000010042572a4 */ /* 0x000fd8000f8e0225 */
.L_x_41:
[----:B------:R-:W-:Y:S01]  /*2650*/  VIADD R11, R11, 0x1 ;  /* 0x000000010b0b7836 */ /* 0x000fe20000000000 */
[----:B------:R-:W-:Y:S01]  /*2660*/  R2UR UR4, R160 ;  /* 0x00000000a00472ca */ /* 0x000fe200000e0000 */
[----:B------:R-:W-:Y:S01]  /*2670*/  UIADD3 UR20, UPT, UPT, UR27, UR63, URZ ;  /* 0x0000003f1b147290 */ /* 0x000fe2000fffe0ff */
[----:B------:R-:W-:Y:S02]  /*2680*/  PLOP3.LUT P1, PT, PT, PT, PT, 0x80, 0x8 ;  /* 0x000000000008781c */ /* 0x000fe40003f2f070 */
[----:B------:R-:W-:-:S04]  /*2690*/  ISETP.NE.AND P0, PT, R11, 0x2, PT ;  /* 0x000000020b00780c */ /* 0x000fc80003f05270 */
[----:B------:R-:W-:Y:S02]  /*26a0*/  SEL R3, RZ, 0x1, P0 ;  /* 0x00000001ff037807 */ /* 0x000fe40000000000 */
[----:B------:R-:W-:Y:S02]  /*26b0*/  SEL R11, R11, RZ, P0 ;  /* 0x000000ff0b0b7207 */ /* 0x000fe40000000000 */
[----:B------:R-:W-:Y:S01]  /*26c0*/  LOP3.LUT R10, R10, R3, RZ, 0x3c, !PT ;  /* 0x000000030a0a7212 */ /* 0x000fe200078e3cff */
[----:B------:R-:W-:Y:S01]  /*26d0*/  UIADD3 UR16, UPT, UPT, UR37, UR4, URZ ;  /* 0x0000000425107290 */ /* 0x000fe2000fffe0ff */
[----:B------:R-:W-:Y:S11]  /*26e0*/  BRA.U UP1, `(.L_x_42) ;  /* 0xfffffff101407547 */ /* 0x000ff6000b83ffff */
[----:B------:R-:W-:Y:S01]  /*26f0*/  UIADD3 UR7, UPT, UPT, UR6, 0x28, URZ ;  /* 0x0000002806077890 */ /* 0x000fe2000fffe0ff */
[----:B------:R-:W-:-:S03]  /*2700*/  SHF.L.U32 R3, R12, 0x1f, RZ ;  /* 0x0000001f0c037819 */ /* 0x000fc600000006ff */
[----:B------:R-:W-:-:S09]  /*2710*/  ULEA UR4, UR5, UR7, 0x3 ;  /* 0x0000000705047291 */ /* 0x000fd2000f8e18ff */
[----:B------:R-:W2:Y:S02]  /*2720*/  SYNCS.PHASECHK.TRANS64.TRYWAIT P0, [UR4], R3 ;  /* 0x00000003ff0075a7 */ /* 0x000ea40008001104 */
[----:B--2---:R-:W-:Y:S05]  /*2730*/  @!P0 BRA `(.L_x_43) ;  /* 0x0000006000e08947 */ /* 0x004fea0003800000 */
.L_x_119:
[----:B------:R-:W-:-:S04]  /*2740*/  UIADD3 UR4, UPT, UPT, UR5, 0x1, URZ ;  /* 0x0000000105047890 */ /* 0x000fc8000fffe0ff */
[----:B------:R-:W-:-:S04]  /*2750*/  UISETP.NE.AND UP0, UPT, UR4, 0x5, UPT ;  /* 0x000000050400788c */ /* 0x000fc8000bf05270 */
[----:B------:R-:W-:Y:S02]  /*2760*/  USEL UR6, URZ, 0x1, UP0 ;  /* 0x00000001ff067887 */ /* 0x000fe40008000000 */
[----:B------:R-:W-:-:S04]  /*2770*/  USEL UR4, UR4, URZ, UP0 ;  /* 0x000000ff04047287 */ /* 0x000fc80008000000 */
[----:B------:R-:W-:Y:S01]  /*2780*/  ULEA UR5, UR4, UR7, 0x3 ;  /* 0x0000000704057291 */ /* 0x000fe2000f8e18ff */
[----:B------:R-:W-:-:S04]  /*2790*/  LOP3.LUT R2, R12, UR6, RZ, 0x3c, !PT ;  /* 0x000000060c027c12 */ /* 0x000fc8000f8e3cff */
[----:B-1----:R-:W-:-:S04]  /*27a0*/  SHF.L.U32 R3, R2, 0x1f, RZ ;  /* 0x0000001f02037819 */ /* 0x002fc800000006ff */
[----:B------:R-:W1:Y:S02]  /*27b0*/  SYNCS.PHASECHK.TRANS64.TRYWAIT P0, [UR5], R3 ;  /* 0x00000003ff0075a7 */ /* 0x000e640008001105 */
[----:B-1----:R-:W-:Y:S05]  /*27c0*/  @!P0 BRA `(.L_x_44) ;  /* 0x0000006000d48947 */ /* 0x002fea0003800000 */
.L_x_121:
        /* <DEDUP_REMOVED lines=9> */
.L_x_123:
        /* <DEDUP_REMOVED lines=9> */
.L_x_125:
[----:B------:R-:W-:-:S04]  /*28f0*/  UIADD3 UR4, UPT, UPT, UR4, 0x1, URZ ;  /* 0x0000000104047890 */ /* 0x000fc8000fffe0ff */
[----:B------:R-:W-:-:S04]  /*2900*/  UISETP.NE.AND UP0, UPT, UR4, 0x5, UPT ;  /* 0x000000050400788c */ /* 0x000fc8000bf05270 */
[----:B------:R-:W-:Y:S02]  /*2910*/  USEL UR5, URZ, 0x1, UP0 ;  /* 0x00000001ff057887 */ /* 0x000fe40008000000 */
[----:B------:R-:W-:-:S04]  /*2920*/  USEL UR4, UR4, URZ, UP0 ;  /* 0x000000ff04047287 */ /* 0x000fc80008000000 */
[----:B------:R-:W-:Y:S01]  /*2930*/  ULEA UR4, UR4, UR7, 0x3 ;  /* 0x0000000704047291 */ /* 0x000fe2000f8e18ff */
[----:B-1----:R-:W-:-:S04]  /*2940*/  LOP3.LUT R3, R2, UR5, RZ, 0x3c, !PT ;  /* 0x0000000502037c12 */ /* 0x002fc8000f8e3cff */
[----:B------:R-:W-:Y:S01]  /*2950*/  SHF.L.U32 R3, R3, 0x1f, RZ ;  /* 0x0000001f03037819 */ /* 0x000fe200000006ff */
[----:B------:R-:W-:-:S07]  /*2960*/  IMAD.U32 R0, RZ, RZ, UR4 ;  /* 0x00000004ff007e24 */ /* 0x000fce000f8e00ff */
.L_x_47:
[----:B-1----:R1:W2:Y:S02]  /*2970*/  SYNCS.PHASECHK.TRANS64.TRYWAIT P0, [R0+URZ], R3 ;  /* 0x00000003000075a7 */ /* 0x0022a400080011ff */
[----:B--2---:R-:W-:Y:S05]  /*2980*/  @!P0 NANOSLEEP.SYNCS 0x989680 ;  /* 0x009896800000895d */ /* 0x004fea0003900000 */
[----:B------:R-:W2:Y:S02]  /*2990*/  @!P0 SYNCS.PHASECHK.TRANS64 P0, [R0+URZ], R3 ;  /* 0x00000003000085a7 */ /* 0x000ea400080010ff */
[----:B--2---:R-:W-:Y:S05]  /*29a0*/  @P0 EXIT ;  /* 0x000000000000094d */ /* 0x004fea0003800000 */
[----:B------:R-:W-:Y:S05]  /*29b0*/  BRA `(.L_x_47) ;  /* 0xfffffffc00ec7947 */ /* 0x000fea000383ffff */
.L_x_22:
[----:B------:R-:W-:-:S04]  /*29c0*/  UISETP.NE.AND UP0, UPT, UR45, URZ, UPT ;  /* 0x000000ff2d00728c */ /* 0x000fc8000bf05270 */
[----:B------:R-:W-:-:S09]  /*29d0*/  UISETP.NE.OR UP0, UPT, UR17, 0x1, UP0 ;  /* 0x000000011100788c */ /* 0x000fd20008705670 */
[----:B------:R-:W-:Y:S05]  /*29e0*/  BRA.U UP0, `(.L_x_48) ;  /* 0x0000000500487547 */ /* 0x000fea000b800000 */
[----:B------:R-:W-:Y:S01]  /*29f0*/  ISETP.GE.U32.AND P2, PT, R0, 0x2, PT ;  /* 0x000000020000780c */ /* 0x000fe20003f46070 */
[----:B------:R-:W-:Y:S01]  /*2a00*/  IMAD.MOV.U32 R12, RZ, RZ, 0x1 ;  /* 0x00000001ff0c7424 */ /* 0x000fe200078e00ff */
[----:B------:R-:W-:Y:S02]  /*2a10*/  CS2R R10, SRZ ;  /* 0x00000000000a7805 */ /* 0x000fe4000001ff00 */
[----:B------:R-:W-:Y:S01]  /*2a20*/  CS2R R8, SRZ ;  /* 0x0000000000087805 */ /* 0x000fe2000001ff00 */
[----:B------:R-:W-:Y:S01]  /*2a30*/  UMOV UR6, 0x400 ;  /* 0x0000040000067882 */ /* 0x000fe20000000000 */
[----:B------:R-:W-:Y:S01]  /*2a40*/  UMOV UR5, URZ ;  /* 0x000000ff00057c82 */ /* 0x000fe20008000000 */
[----:B------:R-:W-:-:S12]  /*2a50*/  ULEA UR6, UR45, UR6, 0x18 ;  /* 0x000000062d067291 */ /* 0x000fd8000f8ec0ff */
.L_x_52:
[----:B------:R-:W-:Y:S02]  /*2a60*/  LEA R2, R8, UR6, 0x3 ;  /* 0x0000000608027c11 */ /* 0x000fe4000f8e18ff */
[----:B------:R-:W-:-:S03]  /*2a70*/  SHF.L.U32 R5, R9, 0x1f, RZ ;  /* 0x0000001f09057819 */ /* 0x000fc600000006ff */
[----:B------:R-:W-:Y:S01]  /*2a80*/  VIADD R4, R2, 0xf0 ;  /* 0x000000f002047836 */ /* 0x000fe20000000000 */
[----:B------:R-:W1:Y:S02]  /*2a90*/  SYNCS.PHASECHK.TRANS64.TRYWAIT P0, [R2+URZ+0xe0], R5 ;  /* 0x0000e005020075a7 */ /* 0x000e6400080011ff */
[----:B-1----:R-:W-:Y:S05]  /*2aa0*/  @!P0 BRA `(.L_x_49) ;  /* 0x0000006000648947 */ /* 0x002fea0003800000 */
.L_x_126:
[----:B------:R-:W-:Y:S01]  /*2ab0*/  ULEA UR4, UR5, UR6, 0x3 ;  /* 0x0000000605047291 */ /* 0x000fe2000f8e18ff */
[----:B------:R-:W-:Y:S02]  /*2ac0*/  PRMT R4, RZ, 0x654, R4 ;  /* 0x00000654ff047816 */ /* 0x000fe40000000004 */
[----:B-1----:R-:W-:Y:S01]  /*2ad0*/  SHF.L.U32 R5, R12, 0x1f, RZ ;  /* 0x0000001f0c057819 */ /* 0x002fe200000006ff */
[----:B------:R-:W-:Y:S01]  /*2ae0*/  UIADD3 UR7, UPT, UPT, UR4, 0x80, URZ ;  /* 0x0000008004077890 */ /* 0x000fe2000fffe0ff */
[----:B------:R1:W-:Y:S05]  /*2af0*/  SYNCS.ARRIVE.TRANS64.RED.A1T0 RZ, [R4+URZ], RZ ;  /* 0x000000ff04ff79a7 */ /* 0x0003ea00081004ff */
[----:B------:R-:W-:Y:S01]  /*2b00*/  IMAD.U32 R7, RZ, RZ, UR7 ;  /* 0x00000007ff077e24 */ /* 0x000fe2000f8e00ff */
[----:B------:R-:W2:Y:S04]  /*2b10*/  SYNCS.PHASECHK.TRANS64.TRYWAIT P0, [UR4+0x90], R5 ;  /* 0x00009005ff0075a7 */ /* 0x000ea80008001104 */
[----:B------:R-:W-:Y:S01]  /*2b20*/  PRMT R6, R0, 0x654, R7 ;  /* 0x0000065400067816 */ /* 0x000fe20000000007 */
[----:B-1----:R-:W-:Y:S01]  /*2b30*/  @!P2 IMAD.MOV.U32 R4, RZ, RZ, 0x10 ;  /* 0x00000010ff04a424 */ /* 0x002fe200078e00ff */
[----:B--2---:R-:W-:Y:S06]  /*2b40*/  @!P0 BRA `(.L_x_50) ;  /* 0x0000006000508947 */ /* 0x004fec0003800000 */
.L_x_128:
[----:B------:R-:W-:Y:S01]  /*2b50*/  ULEA UR8, UR5, UR6, 0x4 ;  /* 0x0000000605087291 */ /* 0x000fe2000f8e20ff */
[----:B------:R-:W-:Y:S01]  /*2b60*/  SEL R3, R6, R3, !P2 ;  /* 0x0000000306037207 */ /* 0x000fe20005000000 */
[----:B------:R-:W-:Y:S01]  /*2b70*/  UIADD3 UR9, UPT, UPT, UR4, 0x80, URZ ;  /* 0x0000008004097890 */ /* 0x000fe2000fffe0ff */
[----:B-1----:R-:W-:Y:S01]  /*2b80*/  LEA R2, R11, UR6, 0x3 ;  /* 0x000000060b027c11 */ /* 0x002fe2000f8e18ff */
[----:B------:R-:W-:Y:S01]  /*2b90*/  UIADD3 UR8, UPT, UPT, UR8, 0x110, URZ ;  /* 0x0000011008087890 */ /* 0x000fe2000fffe0ff */
[----:B------:R-:W-:Y:S01]  /*2ba0*/  SHF.L.U32 R5, R10, 0x1f, RZ ;  /* 0x0000001f0a057819 */ /* 0x000fe200000006ff */
[----:B------:R1:W-:Y:S01]  /*2bb0*/  @!P2 SYNCS.ARRIVE.TRANS64.RED RZ, [R3+URZ], R4 ;  /* 0x0000000403ffa9a7 */ /* 0x0003e200080004ff */
[----:B------:R-:W-:Y:S01]  /*2bc0*/  UIADD3 UR4, UPT, UPT, UR5, 0x1, URZ ;  /* 0x0000000105047890 */ /* 0x000fe2000fffe0ff */
[----:B------:R-:W-:-:S03]  /*2bd0*/  VIADD R8, R8, 0x1 ;  /* 0x0000000108087836 */ /* 0x000fc60000000000 */
[----:B------:R-:W-:Y:S02]  /*2be0*/  UISETP.NE.AND UP0, UPT, UR4, 0x2, UPT ;  /* 0x000000020400788c */ /* 0x000fe4000bf05270 */
[----:B------:R-:W-:Y:S06]  /*2bf0*/  UGETNEXTWORKID.BROADCAST [UR8], [UR9] ;  /* 0x00000000080073ca */ /* 0x000fec0008000100 */
[----:B------:R-:W-:Y:S01]  /*2c00*/  USEL UR7, URZ, 0x1, UP0 ;  /* 0x00000001ff077887 */ /* 0x000fe20008000000 */
[----:B------:R-:W-:Y:S01]  /*2c10*/  ISETP.NE.AND P0, PT, R8, 0x2, PT ;  /* 0x000000020800780c */ /* 0x000fe20003f05270 */
[----:B------:R-:W-:Y:S01]  /*2c20*/  USEL UR5, UR4, URZ, UP0 ;  /* 0x000000ff04057287 */ /* 0x000fe20008000000 */
[----:B------:R-:W2:Y:S03]  /*2c30*/  SYNCS.PHASECHK.TRANS64.TRYWAIT P1, [R2+URZ+0x80], R5 ;  /* 0x00008005020075a7 */ /* 0x000ea600080211ff */
[----:B------:R-:W-:Y:S01]  /*2c40*/  LOP3.LUT R12, R12, UR7, RZ, 0x3c, !PT ;  /* 0x000000070c0c7c12 */ /* 0x000fe2000f8e3cff */
[----:B-12---:R-:W-:Y:S07]  /*2c50*/  @!P1 BRA `(.L_x_51) ;  /* 0x0000006000249947 */ /* 0x006fee0003800000 */
.L_x_129:
[C---:B------:R-:W-:Y:S01]  /*2c60*/  LEA R4, R11.reuse, UR6, 0x4 ;  /* 0x000000060b047c11 */ /* 0x040fe2000f8e20ff */
[----:B-1----:R-:W-:Y:S01]  /*2c70*/  VIADD R2, R2, 0x90 ;  /* 0x0000009002027836 */ /* 0x002fe20000000000 */
[----:B------:R-:W-:Y:S01]  /*2c80*/  SEL R8, R8, RZ, P0 ;  /* 0x000000ff08087207 */ /* 0x000fe20000000000 */
[----:B------:R-:W-:-:S03]  /*2c90*/  VIADD R11, R11, 0x1 ;  /* 0x000000010b0b7836 */ /* 0x000fc60000000000 */
[----:B------:R-:W1:Y:S01]  /*2ca0*/  LDS.128 R4, [R4+0x110] ;  /* 0x0001100004047984 */ /* 0x000e620000000c00 */
[----:B------:R-:W-:Y:S02]  /*2cb0*/  PRMT R2, RZ, 0x654, R2 ;  /* 0x00000654ff027816 */ /* 0x000fe40000000002 */
[C---:B------:R-:W-:Y:S01]  /*2cc0*/  ISETP.NE.AND P1, PT, R11.reuse, 0x2, PT ;  /* 0x000000020b00780c */ /* 0x040fe20003f25270 */
[----:B------:R-:W-:Y:S01]  /*2cd0*/  @!PT LDS RZ, [RZ] ;  /* 0x00000000fffff984 */ /* 0x000fe20000000800 */
[----:B------:R-:W-:Y:S01]  /*2ce0*/  @!PT LDS RZ, [RZ] ;  /* 0x00000000fffff984 */ /* 0x000fe20000000800 */
[----:B------:R-:W-:Y:S01]  /*2cf0*/  @!PT LDS RZ, [RZ] ;  /* 0x00000000fffff984 */ /* 0x000fe20000000800 */
[----:B------:R-:W-:Y:S01]  /*2d00*/  @!PT LDS RZ, [RZ] ;  /* 0x00000000fffff984 */ /* 0x000fe20000000800 */
[----:B------:R2:W-:Y:S06]  /*2d10*/  MEMBAR.ALL.CTA ;  /* 0x0000000000007992 */ /* 0x0005ec0000008000 */
[----:B--2---:R-:W2:Y:S01]  /*2d20*/  FENCE.VIEW.ASYNC.S ;  /* 0x00000000000073c6 */ /* 0x004ea20000000000 */
[----:B------:R-:W-:Y:S01]  /*2d30*/  SEL R11, R11, RZ, P1 ;  /* 0x000000ff0b0b7207 */ /* 0x000fe20000800000 */
[----:B--2---:R2:W-:Y:S01]  /*2d40*/  SYNCS.ARRIVE.TRANS64.RED.A1T0 RZ, [R2+URZ], RZ ;  /* 0x000000ff02ff79a7 */ /* 0x0045e200081004ff */
[----:B-1----:R-:W-:-:S02]  /*2d50*/  LOP3.LUT P3, RZ, R6, 0x1, RZ, 0xc0, !PT ;  /* 0x0000000106ff7812 */ /* 0x002fc4000786c0ff */
[----:B------:R-:W-:-:S04]  /*2d60*/  SEL R5, RZ, 0x1, P1 ;  /* 0x00000001ff057807 */ /* 0x000fc80000800000 */
[----:B------:R-:W-:Y:S02]  /*2d70*/  LOP3.LUT R10, R10, R5, RZ, 0x3c, !PT ;  /* 0x000000050a0a7212 */ /* 0x000fe400078e3cff */
[----:B--2---:R-:W-:-:S04]  /*2d80*/  SEL R2, RZ, 0x1, P0 ;  /* 0x00000001ff027807 */ /* 0x004fc80000000000 */
[----:B------:R-:W-:Y:S01]  /*2d90*/  LOP3.LUT R9, R9, R2, RZ, 0x3c, !PT ;  /* 0x0000000209097212 */ /* 0x000fe200078e3cff */
[----:B------:R-:W-:Y:S06]  /*2da0*/  @P3 BRA `(.L_x_52) ;  /* 0xfffffffc002c3947 */ /* 0x000fec000383ffff */
[----:B------:R-:W-:Y:S01]  /*2db0*/  ULEA UR4, UR5, UR6, 0x3 ;  /* 0x0000000605047291 */ /* 0x000fe2000f8e18ff */
[----:B------:R-:W-:-:S08]  /*2dc0*/  SHF.L.U32 R3, R12, 0x1f, RZ ;  /* 0x0000001f0c037819 */ /* 0x000fd000000006ff */
[----:B------:R-:W1:Y:S02]  /*2dd0*/  SYNCS.PHASECHK.TRANS64 P0, [UR4+0x90], R3 ;  /* 0x00009003ff0075a7 */ /* 0x000e640008001004 */
[----:B-1----:R-:W-:Y:S05]  /*2de0*/  @P0 BRA `(.L_x_53) ;  /* 0x0000000000080947 */ /* 0x002fea0003800000 */
[----:B------:R-:W1:Y:S02]  /*2df0*/  SYNCS.PHASECHK.TRANS64.TRYWAIT P0, [UR4+0x90], R3 ;  /* 0x00009003ff0075a7 */ /* 0x000e640008001104 */
[----:B-1----:R-:W-:Y:S05]  /*2e00*/  @!P0 BRA `(.L_x_54) ;  /* 0x0000005c00cc8947 */ /* 0x002fea0003800000 */
.L_x_53:
[----:B------:R-:W-:-:S04]  /*2e10*/  UIADD3 UR7, UPT, UPT, UR5, 0x1, URZ ;  /* 0x0000000105077890 */ /* 0x000fc8000fffe0ff */
[----:B------:R-:W-:-:S04]  /*2e20*/  UISETP.NE.AND UP0, UPT, UR7, 0x2, UPT ;  /* 0x000000020700788c */ /* 0x000fc8000bf05270 */
[----:B------:R-:W-:Y:S02]  /*2e30*/  USEL UR8, URZ, 0x1, UP0 ;  /* 0x00000001ff087887 */ /* 0x000fe40008000000 */
[----:B------:R-:W-:-:S04]  /*2e40*/  USEL UR7, UR7, URZ, UP0 ;  /* 0x000000ff07077287 */ /* 0x000fc80008000000 */
[----:B------:R-:W-:Y:S01]  /*2e50*/  ULEA UR7, UR7, UR6, 0x3 ;  /* 0x0000000607077291 */ /* 0x000fe2000f8e18ff */
[----:B-1----:R-:W-:-:S04]  /*2e60*/  LOP3.LUT R3, R12, UR8, RZ, 0x3c, !PT ;  /* 0x000000080c037c12 */ /* 0x002fc8000f8e3cff */
[----:B------:R-:W-:-:S04]  /*2e70*/  SHF.L.U32 R0, R3, 0x1f, RZ ;  /* 0x0000001f03007819 */ /* 0x000fc800000006ff */
[----:B------:R-:W1:Y:S02]  /*2e80*/  SYNCS.PHASECHK.TRANS64 P0, [UR7+0x90], R0 ;  /* 0x00009000ff0075a7 */ /* 0x000e640008001007 */
[----:B-1----:R-:W-:Y:S05]  /*2e90*/  @P0 EXIT ;  /* 0x000000000000094d */ /* 0x002fea0003800000 */
[----:B------:R-:W-:Y:S02]  /*2ea0*/  SHF.L.U32 R3, R3, 0x1f, RZ ;  /* 0x0000001f03037819 */ /* 0x000fe400000006ff */
[----:B------:R-:W-:-:S07]  /*2eb0*/  MOV R0, UR7 ;  /* 0x0000000700007c02 */ /* 0x000fce0008000f00 */
.L_x_55:
[----:B-1----:R1:W2:Y:S02]  /*2ec0*/  SYNCS.PHASECHK.TRANS64.TRYWAIT P0, [R0+URZ+0x90], R3 ;  /* 0x00009003000075a7 */ /* 0x0022a400080011ff */
[----:B--2---:R-:W-:Y:S05]  /*2ed0*/  @!P0 NANOSLEEP.SYNCS 0x989680 ;  /* 0x009896800000895d */ /* 0x004fea0003900000 */
[----:B------:R-:W2:Y:S02]  /*2ee0*/  @!P0 SYNCS.PHASECHK.TRANS64 P0, [R0+URZ+0x90], R3 ;  /* 0x00009003000085a7 */ /* 0x000ea400080010ff */
[----:B--2---:R-:W-:Y:S05]  /*2ef0*/  @P0 EXIT ;  /* 0x000000000000094d */ /* 0x004fea0003800000 */
[----:B------:R-:W-:Y:S05]  /*2f00*/  BRA `(.L_x_55) ;  /* 0xfffffffc00ec7947 */ /* 0x000fea000383ffff */
.L_x_48:
[----:B------:R-:W-:Y:S05]  /*2f10*/  BRA.U UP4, `(.L_x_56) ;  /* 0x0000000d04bc7547 */ /* 0x000fea000b800000 */
[----:B------:R-:W-:Y:S01]  /*2f20*/  UMOV UR4, 0x40 ;  /* 0x0000004000047882 */ /* 0x000fe20000000000 */
[----:B------:R-:W-:Y:S01]  /*2f30*/  NOP ;  /* 0x0000000000007918 */ /* 0x000fe20000000000 */
[----:B------:R-:W-:Y:S01]  /*2f40*/  ULEA UR5, UR45, UR4, 0x18 ;  /* 0x000000042d057291 */ /* 0x000fe2000f8ec0ff */
[----:B------:R-:W-:Y:S02]  /*2f50*/  UMOV UR6, 0x400 ;  /* 0x0000040000067882 */ /* 0x000fe40000000000 */
[----:B------:R-:W-:-:S06]  /*2f60*/  ULEA UR6, UR45, UR6, 0x18 ;  /* 0x000000062d067291 */ /* 0x000fcc000f8ec0ff */
[----:B------:R-:W1:Y:S02]  /*2f70*/  LDS.U8 R0, [UR5+0x1c] ;  /* 0x00001c05ff007984 */ /* 0x000e640008000000 */
[----:B-1----:R-:W-:-:S13]  /*2f80*/  ISETP.NE.AND P0, PT, R0, RZ, PT ;  /* 0x000000ff0000720c */ /* 0x002fda0003f05270 */
[----:B------:R-:W-:Y:S05]  /*2f90*/  @P0 BRA `(.L_x_57) ;  /* 0x0000000000580947 */ /* 0x000fea0003800000 */
[----:B------:R-:W-:-:S13]  /*2fa0*/  ELECT P0, URZ, PT ;  /* 0x0000000000ff782f */ /* 0x000fda0003800000 */
[----:B------:R-:W-:Y:S05]  /*2fb0*/  @!P0 BRA `(.L_x_58) ;  /* 0x0000000000608947 */ /* 0x000fea0003800000 */
[----:B------:R-:W-:Y:S01]  /*2fc0*/  UMOV UR4, 0x10 ;  /* 0x0000001000047882 */ /* 0x000fe20000000000 */
[----:B------:R-:W-:Y:S01]  /*2fd0*/  HFMA2 R0, -RZ, RZ, 0, 5.9604644775390625e-08 ;  /* 0x00000001ff007431 */ /* 0x000fe200000001ff */
[----:B------:R-:W-:-:S03]  /*2fe0*/  MOV R3, 0xffff ;  /* 0x0000ffff00037802 */ /* 0x000fc60000000f00 */
[----:B------:R-:W-:Y:S04]  /*2ff0*/  DEPBAR.LE SB1, 0x36 ;  /* 0x00009d800000791a */ /* 0x000fe80000000000 */
[----:B------:R-:W1:Y:S02]  /*3000*/  UTCATOMSWS.FIND_AND_SET.ALIGN UP0, UR4, UR4 ;  /* 0x00000004000475e3 */ /* 0x000e640008000800 */
[----:B-1----:R-:W-:Y:S01]  /*3010*/  MOV R4, UR4 ;  /* 0x0000000400047c02 */ /* 0x002fe20008000f00 */
[----:B------:R-:W-:Y:S06]  /*3020*/  BRA.U UP0, `(.L_x_59) ;  /* 0x0000000100187547 */ /* 0x000fec000b800000 */
.L_x_60:
[----:B------:R-:W-:Y:S05]  /*3030*/  NANOSLEEP 0x64 ;  /* 0x000000640000795d */ /* 0x000fea0003800000 */
[----:B------:R-:W-:-:S05]  /*3040*/  UMOV UR4, 0x10 ;  /* 0x0000001000047882 */ /* 0x000fca0000000000 */
[----:B------:R-:W-:Y:S04]  /*3050*/  DEPBAR.LE SB1, 0x36 ;  /* 0x00009d800000791a */ /* 0x000fe80000000000 */
[----:B------:R-:W1:Y:S02]  /*3060*/  UTCATOMSWS.FIND_AND_SET.ALIGN UP0, UR4, UR4 ;  /* 0x00000004000475e3 */ /* 0x000e640008000800 */
[----:B-1----:R-:W-:Y:S01]  /*3070*/  MOV R4, UR4 ;  /* 0x0000000400047c02 */ /* 0x002fe20008000f00 */
[----:B------:R-:W-:Y:S05]  /*3080*/  BRA.U !UP0, `(.L_x_60) ;  /* 0xfffffffd08e87547 */ /* 0x000fea000b83ffff */
.L_x_59:
[-C--:B------:R-:W-:Y:S02]  /*3090*/  SHF.L.U32 R3, R3, R4.reuse, RZ ;  /* 0x0000000403037219 */ /* 0x080fe400000006ff */
[----:B------:R-:W-:Y:S01]  /*30a0*/  SHF.L.U32 R0, R0, R4, RZ ;  /* 0x0000000400007219 */ /* 0x000fe200000006ff */
[----:B------:R-:W-:Y:S02]  /*30b0*/  IMAD.SHL.U32 R4, R4, 0x20, RZ ;  /* 0x0000002004047824 */ /* 0x000fe400078e00ff */
[----:B------:R1:W-:Y:S04]  /*30c0*/  ATOMS.OR RZ, [UR5+0x14], R3 ;  /* 0x00001403ffff798c */ /* 0x0003e8000b000005 */
[----:B------:R1:W-:Y:S04]  /*30d0*/  ATOMS.OR RZ, [UR5+0x18], R0 ;  /* 0x00001800ffff798c */ /* 0x0003e8000b000005 */
[----:B------:R1:W-:Y:S01]  /*30e0*/  STS [UR6+0x130], R4 ;  /* 0x00013004ff007988 */ /* 0x0003e20008000806 */
[----:B------:R-:W-:Y:S05]  /*30f0*/  BRA `(.L_x_58) ;  /* 0x0000000000107947 */ /* 0x000fea0003800000 */
.L_x_57:
[----:B------:R-:W-:Y:S02]  /*3100*/  MOV R0, 0xffffffff ;  /* 0xffffffff00007802 */ /* 0x000fe40000000f00 */
[----:B------:R-:W-:-:S03]  /*3110*/  MOV R4, 0x3140 ;  /* 0x0000314000047802 */ /* 0x000fc60000000f00 */
[----:B------:R1:W-:Y:S04]  /*3120*/  STS [UR6+0x130], R0 ;  /* 0x00013000ff007988 */ /* 0x0003e80008000806 */
[----:B-1---5:R-:W-:Y:S05]  /*3130*/  CALL.REL.NOINC `($__internal_1_$__cuda_sm10x_tcgen05_guardrail_trap_phase_invalid_during_alloc) ;  /* 0x00000060008c7944 */ /* 0x022fea0003c00000 */
.L_x_58:
[----:B------:R-:W-:Y:S05]  /*3140*/  WARPSYNC.ALL ;  /* 0x0000000000007948 */ /* 0x000fea0003800000 */
[----:B------:R-:W2:Y:S01]  /*3150*/  S2UR UR4, SR_CgaCtaId ;  /* 0x00000000000479c3 */ /* 0x000ea20000008800 */
[----:B------:R-:W-:Y:S01]  /*3160*/  UMOV UR26, 0x400 ;  /* 0x00000400001a7882 */ /* 0x000fe20000000000 */
[----:B------:R-:W-:-:S06]  /*3170*/  NOP ;  /* 0x0000000000007918 */ /* 0x000fcc0000000000 */
[----:B------:R-:W-:Y:S06]  /*3180*/  BAR.ARV 0x6, 0xa0 ;  /* 0x0182800000007b1d */ /* 0x000fec0000002000 */
[----:B------:R-:W3:Y:S01]  /*3190*/  LDCU UR5, c[0x0][0x38c] ;  /* 0x00007180ff0577ac */ /* 0x000ee20008000800 */
[----:B------:R-:W-:Y:S01]  /*31a0*/  LOP3.LUT R2, R2, 0xffff, RZ, 0xc0, !PT ;  /* 0x0000ffff02027812 */ /* 0x000fe200078ec0ff */
[----:B------:R-:W-:Y:S01]  /*31b0*/  IMAD.MOV.U32 R11, RZ, RZ, 0x1 ;  /* 0x00000001ff0b7424 */ /* 0x000fe200078e00ff */
[----:B------:R-:W-:Y:S01]  /*31c0*/  CS2R R8, SRZ ;  /* 0x0000000000087805 */ /* 0x000fe2000001ff00 */
[----:B------:R-:W4:Y:S01]  /*31d0*/  LDCU UR7, c[0x0][0x38c] ;  /* 0x00007180ff0777ac */ /* 0x000f220008000800 */
[----:B------:R-:W-:Y:S01]  /*31e0*/  R2UR UR27, R2 ;  /* 0x00000000021b72ca */ /* 0x000fe200000e0000 */
[----:B------:R-:W-:Y:S01]  /*31f0*/  IMAD.MOV.U32 R10, RZ, RZ, RZ ;  /* 0x000000ffff0a7224 */ /* 0x000fe200078e00ff */
[----:B------:R-:W-:Y:S01]  /*3200*/  UMOV UR31, URZ ;  /* 0x000000ff001f7c82 */ /* 0x000fe20008000000 */
[----:B------:R-:W-:Y:S01]  /*3210*/  UMOV UR22, URZ ;  /* 0x000000ff00167c82 */ /* 0x000fe20008000000 */
[----:B--2---:R-:W-:Y:S01]  /*3220*/  ULEA UR26, UR4, UR26, 0x18 ;  /* 0x0000001a041a7291 */ /* 0x004fe2000f8ec0ff */
[----:B------:R-:W-:Y:S01]  /*3230*/  UMOV UR38, 0x0 ;  /* 0x0000000000267882 */ /* 0x000fe20000000000 */
[----:B------:R-:W-:-:S02]  /*3240*/  UMOV UR39, 0x8200010 ;  /* 0x0820001000277882 */ /* 0x000fc40000000000 */
[----:B------:R-:W-:Y:S02]  /*3250*/  UIADD3 UR4, UPT, UPT, UR26, 0x8400, URZ ;  /* 0x000084001a047890 */ /* 0x000fe4000fffe0ff */
[----:B------:R-:W-:Y:S02]  /*3260*/  UIADD3 UR6, UPT, UPT, UR26, 0x1c400, URZ ;  /* 0x0001c4001a067890 */ /* 0x000fe4000fffe0ff */
[----:B---3--:R-:W-:Y:S01]  /*3270*/  UIADD3 UR5, UPT, UPT, UR5, 0x7f, URZ ;  /* 0x0000007f05057890 */ /* 0x008fe2000fffe0ff */
[----:B-1----:R-:W1:Y:S01]  /*3280*/  LDS R0, [UR26+0x130] ;  /* 0x0001301aff007984 */ /* 0x002e620008000800 */
[----:B------:R-:W-:Y:S01]  /*3290*/  UMOV UR36, 0x0 ;  /* 0x0000000000247882 */ /* 0x000fe20000000000 */
[----:B------:R-:W-:Y:S01]  /*32a0*/  UMOV UR37, 0x8200010 ;  /* 0x0820001000257882 */ /* 0x000fe20000000000 */
[----:B------:R-:W-:Y:S02]  /*32b0*/  USHF.R.S32.HI UR40, URZ, 0x1f, UR5 ;  /* 0x0000001fff287899 */ /* 0x000fe40008011405 */
[----:B----4-:R-:W-:-:S02]  /*32c0*/  UISETP.GE.AND UP4, UPT, UR7, 0x1, UPT ;  /* 0x000000010700788c */ /* 0x010fc4000bf86270 */
[----:B------:R-:W-:Y:S02]  /*32d0*/  ULEA.HI UR40, UR40, UR5, URZ, 0x7 ;  /* 0x0000000528287291 */ /* 0x000fe4000f8f38ff */
[----:B------:R-:W-:Y:S02]  /*32e0*/  USHF.R.U32.HI UR5, URZ, 0x4, UR4 ;  /* 0x00000004ff057899 */ /* 0x000fe40008011604 */
[----:B------:R-:W-:Y:S02]  /*32f0*/  USHF.R.S32.HI UR40, URZ, 0x7, UR40 ;  /* 0x00000007ff287899 */ /* 0x000fe40008011428 */
[----:B------:R-:W-:Y:S02]  /*3300*/  USHF.R.U32.HI UR4, URZ, 0x4, UR6 ;  /* 0x00000004ff047899 */ /* 0x000fe40008011606 */
[----:B------:R-:W-:Y:S02]  /*3310*/  UISETP.LT.AND UP0, UPT, UR40, 0x1, UPT ;  /* 0x000000012800788c */ /* 0x000fe4000bf01270 */
[----:B------:R-:W-:-:S02]  /*3320*/  ULOP3.LUT UR5, UR5, 0x3fff, URZ, 0xc0, !UPT ;  /* 0x00003fff05057892 */ /* 0x000fc4000f8ec0ff */
[----:B------:R-:W-:Y:S02]  /*3330*/  ULOP3.LUT UR4, UR4, 0x3fff, URZ, 0xc0, !UPT ;  /* 0x00003fff04047892 */ /* 0x000fe4000f8ec0ff */
[----:B------:R-:W-:Y:S02]  /*3340*/  USEL UR41, UR40, 0x1, !UP0 ;  /* 0x0000000128297887 */ /* 0x000fe4000c000000 */
[----:B------:R-:W-:Y:S02]  /*3350*/  ULOP3.LUT UR28, UR5, 0x10000, URZ, 0xfc, !UPT ;  /* 0x00010000051c7892 */ /* 0x000fe4000f8efcff */
[----:B------:R-:W-:Y:S02]  /*3360*/  ULOP3.LUT UR29, UR4, 0x10000, URZ, 0xfc, !UPT ;  /* 0x00010000041d7892 */ /* 0x000fe4000f8efcff */
[----:B------:R-:W-:Y:S01]  /*3370*/  UIADD3 UR41, UPT, UPT, -UR41, URZ, URZ ;  /* 0x000000ff29297290 */ /* 0x000fe2000fffe1ff */
[----:B------:R-:W-:Y:S01]  /*3380*/  UMOV UR34, 0x0 ;  /* 0x0000000000227882 */ /* 0x000fe20000000000 */
[----:B------:R-:W-:Y:S01]  /*3390*/  UMOV UR35, 0x8200010 ;  /* 0x0820001000237882 */ /* 0x000fe20000000000 */
[----:B------:R-:W-:Y:S01]  /*33a0*/  UMOV UR32, 0x0 ;  /* 0x0000000000207882 */ /* 0x000fe20000000000 */
[----:B------:R-:W-:Y:S01]  /*33b0*/  UMOV UR33, 0x8200010 ;  /* 0x0820001000217882 */ /* 0x000fe20000000000 */
[----:B-1----:R-:W-:-:S15]  /*33c0*/  R2UR UR42, R0 ;  /* 0x00000000002a72ca */ /* 0x002fde00000e0000 */
.L_x_67:
[----:B------:R-:W-:Y:S02]  /*33d0*/  LEA R0, R10, UR26, 0x3 ;  /* 0x0000001a0a007c11 */ /* 0x000fe4000f8e18ff */
[----:B------:R-:W-:Y:S02]  /*33e0*/  SHF.L.U32 R5, R9, 0x1f, RZ ;  /* 0x0000001f09057819 */ /* 0x000fe400000006ff */
[----:B------:R-:W-:Y:S01]  /*33f0*/  PLOP3.LUT P0, PT, PT, PT, UP4, 0x80, 0x8 ;  /* 0x000000000008781c */ /* 0x000fe20003f0f048 */
[----:B------:R-:W-:Y:S01]  /*3400*/  VIADD R3, R0, 0x90 ;  /* 0x0000009000037836 */ /* 0x000fe20000000000 */
[----:B-1----:R-:W1:Y:S02]  /*3410*/  SYNCS.PHASECHK.TRANS64.TRYWAIT P1, [R0+URZ+0x80], R5 ;  /* 0x00008005000075a7 */ /* 0x002e6400080211ff */
[----:B-1-3--:R-:W-:Y:S09]  /*3420*/  @!P1 BRA `(.L_x_61) ;  /* 0x00000058005c9947 */ /* 0x00aff20003800000 */
.L_x_131:
[----:B------:R-:W-:Y:S01]  /*3430*/  LEA R4, R10, UR26, 0x4 ;  /* 0x0000001a0a047c11 */ /* 0x000fe2000f8e20ff */
[----:B------:R-:W-:Y:S01]  /*3440*/  @UP4 ULEA UR4, UR22, UR26, 0x3 ;  /* 0x0000001a16044291 */ /* 0x000fe2000f8e18ff */
[----:B------:R-:W-:Y:S01]  /*3450*/  PLOP3.LUT P2, PT, PT, PT, PT, 0x80, 0x8 ;  /* 0x000000000008781c */ /* 0x000fe20003f4f070 */
[----:B------:R-:W-:Y:S01]  /*3460*/  ULEA UR30, UR31, UR26, 0x3 ;  /* 0x0000001a1f1e7291 */ /* 0x000fe2000f8e18ff */
[----:B------:R-:W-:Y:S01]  /*3470*/  PRMT R3, RZ, 0x654, R3 ;  /* 0x00000654ff037816 */ /* 0x000fe20000000003 */
[----:B------:R-:W-:Y:S01]  /*3480*/  ULEA UR11, UR31, UR42, 0x7 ;  /* 0x0000002a1f0b7291 */ /* 0x000fe2000f8e38ff */
[----:B-1----:R-:W1:Y:S01]  /*3490*/  LDS.128 R4, [R4+0x110] ;  /* 0x0001100004047984 */ /* 0x002e620000000c00 */
[----:B------:R-:W-:Y:S02]  /*34a0*/  @P0 SHF.L.U32 R2, R8, 0x1f, RZ ;  /* 0x0000001f08020819 */ /* 0x000fe400000006ff */
[----:B------:R-:W-:Y:S01]  /*34b0*/  SHF.L.U32 R0, R11, 0x1f, RZ ;  /* 0x0000001f0b007819 */ /* 0x000fe200000006ff */
[----:B------:R-:W-:Y:S01]  /*34c0*/  @!PT LDS RZ, [RZ] ;  /* 0x00000000fffff984 */ /* 0x000fe20000000800 */
[----:B------:R-:W-:Y:S01]  /*34d0*/  @!PT LDS RZ, [RZ] ;  /* 0x00000000fffff984 */ /* 0x000fe20000000800 */
[----:B------:R-:W-:Y:S01]  /*34e0*/  @!PT LDS RZ, [RZ] ;  /* 0x00000000fffff984 */ /* 0x000fe20000000800 */
[----:B------:R-:W-:Y:S01]  /*34f0*/  @!PT LDS RZ, [RZ] ;  /* 0x00000000fffff984 */ /* 0x000fe20000000800 */
[----:B------:R2:W-:Y:S06]  /*3500*/  MEMBAR.ALL.CTA ;  /* 0x0000000000007992 */ /* 0x0005ec0000008000 */
[----:B--2---:R-:W2:Y:S02]  /*3510*/  FENCE.VIEW.ASYNC.S ;  /* 0x00000000000073c6 */ /* 0x004ea40000000000 */
[----:B--2---:R2:W-:Y:S01]  /*3520*/  SYNCS.ARRIVE.TRANS64.RED.A1T0 RZ, [R3+URZ], RZ ;  /* 0x000000ff03ff79a7 */ /* 0x0045e200081004ff */
[----:B------:R2:W3:Y:S01]  /*3530*/  @P0 SYNCS.PHASECHK.TRANS64.TRYWAIT P2, [UR4], R2 ;  /* 0x00000002ff0005a7 */ /* 0x0004e20008041104 */
[----:B-1----:R-:W-:Y:S01]  /*3540*/  LOP3.LUT P1, RZ, R6, 0x1, RZ, 0xc0, !PT ;  /* 0x0000000106ff7812 */ /* 0x002fe2000782c0ff */
[----:B------:R-:W1:Y:S02]  /*3550*/  SYNCS.PHASECHK.TRANS64.TRYWAIT P0, [UR30+0xc0], R0 ;  /* 0x0000c000ff0075a7 */ /* 0x000e64000800111e */
[----:B-123--:R-:W-:Y:S10]  /*3560*/  @!P0 BRA `(.L_x_62) ;  /* 0x0000005800208947 */ /* 0x00eff40003800000 */
.L_x_133:
[----:B------:R-:W-:Y:S01]  /*3570*/  IADD3 R10, PT, PT, R10, 0x1, RZ ;  /* 0x000000010a0a7810 */ /* 0x000fe20007ffe0ff */
[----:B------:R-:W-:Y:S06]  /*3580*/  BRA.U !UP4, `(.L_x_63) ;  /* 0x000000010cc07547 */ /* 0x000fec000b800000 */
[----:B------:R-:W-:Y:S01]  /*3590*/  UPLOP3.LUT UP2, UPT, UPT, UPT, UPT, 0x40, 0x4 ;  /* 0x000000000004789c */ /* 0x000fe20003f4e870 */
[----:B------:R-:W-:Y:S01]  /*35a0*/  UMOV UR24, UR41 ;  /* 0x0000002900187c82 */ /* 0x000fe20008000000 */
[----:B------:R-:W-:Y:S01]  /*35b0*/  UMOV UR23, UR40 ;  /* 0x0000002800177c82 */ /* 0x000fe20008000000 */
[----:B------:R-:W-:-:S08]  /*35c0*/  UMOV UR10, UR22 ;  /* 0x00000016000a7c82 */ /* 0x000fd00008000000 */
.L_x_66:
[----:B------:R-:W-:Y:S02]  /*35d0*/  UIADD3 UR24, UPT, UPT, UR24, 0x1, URZ ;  /* 0x0000000118187890 */ /* 0x000fe4000fffe0ff */
[----:B--2---:R-:W-:Y:S02]  /*35e0*/  ULEA UR5, UR10, UR26, 0x3 ;  /* 0x0000001a0a057291 */ /* 0x004fe4000f8e18ff */
[----:B------:R-:W-:Y:S01]  /*35f0*/  UISETP.NE.AND UP3, UPT, UR24, URZ, UPT ;  /* 0x000000ff1800728c */ /* 0x000fe2000bf65270 */
[----:B---3--:R-:W-:Y:S10]  /*3600*/  @P2 BRA `(.L_x_64) ;  /* 0x00000000000c2947 */ /* 0x008ff40003800000 */
[----:B-1----:R-:W-:Y:S04]  /*3610*/  SHF.L.U32 R3, R8, 0x1f, RZ ;  /* 0x0000001f08037819 */ /* 0x002fe800000006ff */
[----:B------:R-:W1:Y:S02]  /*3620*/  SYNCS.PHASECHK.TRANS64.TRYWAIT P0, [UR5], R3 ;  /* 0x00000003ff0075a7 */ /* 0x000e640008001105 */
[----:B-1----:R-:W-:Y:S05]  /*3630*/  @!P0 BRA `(.L_x_65) ;  /* 0x0000005800048947 */ /* 0x002fea0003800000 */
.L_x_64:
[----:B------:R-:W-:Y:S01]  /*3640*/  UISETP.NE.AND UP0, UPT, UR23, 0x1, UPT ;  /* 0x000000011700788c */ /* 0x000fe2000bf05270 */
[----:B------:R-:W-:Y:S01]  /*3650*/  PLOP3.LUT P2, PT, PT, PT, PT, 0x80, 0x8 ;  /* 0x000000000008781c */ /* 0x000fe20003f4f070 */
[----:B------:R-:W-:Y:S02]  /*3660*/  UIADD3 UR4, UPT, UPT, UR10, 0x1, URZ ;  /* 0x000000010a047890 */ /* 0x000fe4000fffe0ff */
[----:B------:R-:W-:Y:S02]  /*3670*/  UIADD3 UR25, UPT, UPT, UR5, 0x28, URZ ;  /* 0x0000002805197890 */ /* 0x000fe4000fffe0ff */
[----:B------:R-:W-:Y:S01]  /*3680*/  UISETP.NE.AND UP1, UPT, UR4, 0x5, UPT ;  /* 0x000000050400788c */ /* 0x000fe2000bf25270 */
[----:B------:R-:W-:Y:S01]  /*3690*/  PLOP3.LUT P0, PT, PT, PT, UP0, 0x80, 0x8 ;  /* 0x000000000008781c */ /* 0x000fe20003f0f008 */
[----:B------:R-:W-:Y:S02]  /*36a0*/  UIADD3 UR23, UPT, UPT, UR23, -0x1, URZ ;  /* 0xffffffff17177890 */ /* 0x000fe4000fffe0ff */
[----:B------:R-:W-:Y:S02]  /*36b0*/  USEL UR6, URZ, 0x1, UP1 ;  /* 0x00000001ff067887 */ /* 0x000fe40008800000 */
[----:B------:R-:W-:Y:S01]  /*36c0*/  USEL UR22, UR4, URZ, UP1 ;  /* 0x000000ff04167287 */ /* 0x000fe20008800000 */
[----:B------:R-:W-:Y:S01]  /*36d0*/  UMOV UR7, 0x40004040 ;  /* 0x4000404000077882 */ /* 0x000fe20000000000 */
[----:B------:R-:W-:Y:S02]  /*36e0*/  UMOV UR5, 0x40004040 ;  /* 0x4000404000057882 */ /* 0x000fe40000000000 */
[----:B------:R-:W-:Y:S01]  /*36f0*/  @UP0 ULEA UR4, UR22, UR26, 0x3 ;  /* 0x0000001a16040291 */ /* 0x000fe2000f8e18ff */
[----:B------:R-:W-:Y:S01]  /*3700*/  LOP3.LUT R8, R8, UR6, RZ, 0x3c, !PT ;  /* 0x0000000608087c12 */ /* 0x000fe2000f8e3cff */
[----:B------:R-:W-:Y:S01]  /*3710*/  ULEA UR6, UR10, UR29, 0xa ;  /* 0x0000001d0a067291 */ /* 0x000fe2000f8e50ff */
[----:B------:R-:W-:Y:S02]  /*3720*/  UMOV UR21, 0x40004040 ;  /* 0x4000404000157882 */ /* 0x000fe40000000000 */
[----:B-1----:R-:W-:Y:S01]  /*3730*/  @P0 SHF.L.U32 R0, R8, 0x1f, RZ ;  /* 0x0000001f08000819 */ /* 0x002fe200000006ff */
[----:B------:R-:W-:Y:S02]  /*3740*/  UIADD3 UR20, UPT, UPT, UR6, 0x2, URZ ;  /* 0x0000000206147890 */ /* 0x000fe4000fffe0ff */
[----:B------:R-:W-:Y:S01]  /*3750*/  UIADD3 UR16, UPT, UPT, UR6, 0x4, URZ ;  /* 0x0000000406107890 */ /* 0x000fe2000fffe0ff */
[----:B------:R2:W3:Y:S01]  /*3760*/  @P0 SYNCS.PHASECHK.TRANS64.TRYWAIT P2, [UR4], R0 ;  /* 0x00000000ff0005a7 */ /* 0x0004e20008041104 */
[----:B------:R-:W-:Y:S02]  /*3770*/  ULEA UR4, UR10, UR28, 0xa ;  /* 0x0000001c0a047291 */ /* 0x000fe4000f8e50ff */
[----:B------:R-:W-:Y:S02]  /*3780*/  UIADD3 UR12, UPT, UPT, UR6, 0x6, URZ ;  /* 0x00000006060c7890 */ /* 0x000fe4000fffe0ff */
[----:B------:R-:W-:Y:S02]  /*3790*/  UIADD3 UR18, UPT, UPT, UR4, 0x2, URZ ;  /* 0x0000000204127890 */ /* 0x000fe4000fffe0ff */
[----:B------:R-:W-:Y:S02]  /*37a0*/  UIADD3 UR14, UPT, UPT, UR4, 0x4, URZ ;  /* 0x00000004040e7890 */ /* 0x000fe4000fffe0ff */
[----:B------:R-:W-:Y:S01]  /*37b0*/  UIADD3 UR8, UPT, UPT, UR4, 0x6, URZ ;  /* 0x0000000604087890 */ /* 0x000fe2000fffe0ff */
[----:B------:R2:W-:Y:S01]  /*37c0*/  UTCQMMA gdesc[UR4], gdesc[UR6], tmem[UR11], tmem[UR38], idesc[UR39], UP2 ;  /* 0x00ff2606040075ea */ /* 0x0005e2000900030b */
[----:B------:R-:W-:Y:S01]  /*37d0*/  UPLOP3.LUT UP2, UPT, UPT, UPT, UPT, 0x80, 0x8 ;  /* 0x000000000008789c */ /* 0x000fe20003f4f070 */
[----:B------:R-:W-:Y:S01]  /*37e0*/  UMOV UR19, 0x40004040 ;  /* 0x4000404000137882 */ /* 0x000fe20000000000 */
[----:B------:R-:W-:Y:S01]  /*37f0*/  UMOV UR17, 0x40004040 ;  /* 0x4000404000117882 */ /* 0x000fe20000000000 */
[----:B------:R2:W-:Y:S01]  /*3800*/  UTCQMMA gdesc[UR18], gdesc[UR20], tmem[UR11], tmem[UR36], idesc[UR37], UPT ;  /* 0x00ff2414120075ea */ /* 0x0005e2000b80030b */
[----:B------:R-:W-:Y:S01]  /*3810*/  UMOV UR15, 0x40004040 ;  /* 0x40004040000f7882 */ /* 0x000fe20000000000 */
[----:B------:R-:W-:Y:S01]  /*3820*/  UMOV UR13, 0x40004040 ;  /* 0x40004040000d7882 */ /* 0x000fe20000000000 */
[----:B------:R-:W-:Y:S01]  /*3830*/  UMOV UR9, 0x40004040 ;  /* 0x4000404000097882 */ /* 0x000fe20000000000 */
[----:B------:R2:W-:Y:S01]  /*3840*/  UTCQMMA gdesc[UR14], gdesc[UR16], tmem[UR11], tmem[UR34], idesc[UR35], UPT ;  /* 0x00ff22100e0075ea */ /* 0x0005e2000b80030b */
[----:B------:R2:W-:Y:S01]  /*3850*/  UTCQMMA gdesc[UR8], gdesc[UR12], tmem[UR11], tmem[UR32], idesc[UR33], UPT ;  /* 0x00ff200c080075ea */ /* 0x0005e2000b80030b */
[----:B------:R2:W-:Y:S01]  /*3860*/  UTCBAR.MULTICAST [UR25], URZ, UR27 ;  /* 0x000000ff190073e9 */ /* 0x0005e2000800081b */
[----:B------:R-:W-:Y:S01]  /*3870*/  UMOV UR10, UR22 ;  /* 0x00000016000a7c82 */ /* 0x000fe20008000000 */
[----:B------:R-:W-:Y:S05]  /*3880*/  BRA.U UP3, `(.L_x_66) ;  /* 0xfffffffd03507547 */ /* 0x000fea000b83ffff */
.L_x_63:
[----:B--2---:R-:W-:Y:S01]  /*3890*/  UIADD3 UR4, UPT, UPT, UR31, 0x1, URZ ;  /* 0x000000011f047890 */ /* 0x004fe2000fffe0ff */
[C---:B------:R-:W-:Y:S01]  /*38a0*/  ISETP.NE.AND P0, PT, R10.reuse, 0x2, PT ;  /* 0x000000020a00780c */ /* 0x040fe20003f05270 */
[----:B------:R-:W-:Y:S02]  /*38b0*/  UIADD3 UR5, UPT, UPT, UR30, 0xa0, URZ ;  /* 0x000000a01e057890 */ /* 0x000fe4000fffe0ff */
[----:B------:R-:W-:Y:S01]  /*38c0*/  UISETP.NE.AND UP0, UPT, UR4, 0x4, UPT ;  /* 0x000000040400788c */ /* 0x000fe2000bf05270 */
[----:B-1----:R-:W-:Y:S02]  /*38d0*/  SEL R0, RZ, 0x1, P0 ;  /* 0x00000001ff007807 */ /* 0x002fe40000000000 */
[----:B------:R-:W-:Y:S01]  /*38e0*/  SEL R10, R10, RZ, P0 ;  /* 0x000000ff0a0a7207 */ /* 0x000fe20000000000 */
[----:B------:R-:W-:Y:S01]  /*38f0*/  USEL UR6, URZ, 0x1, UP0 ;  /* 0x00000001ff067887 */ /* 0x000fe20008000000 */
[----:B------:R-:W-:Y:S01]  /*3900*/  LOP3.LUT R9, R9, R0, RZ, 0x3c, !PT ;  /* 0x0000000009097212 */ /* 0x000fe200078e3cff */
[----:B------:R-:W-:Y:S01]  /*3910*/  USEL UR31, UR4, URZ, UP0 ;  /* 0x000000ff041f7287 */ /* 0x000fe20008000000 */
[----:B------:R1:W-:Y:S03]  /*3920*/  UTCBAR [UR5], URZ ;  /* 0x000000ff050073e9 */ /* 0x0003e600080000ff */
[----:B------:R-:W-:Y:S01]  /*3930*/  LOP3.LUT R11, R11, UR6, RZ, 0x3c, !PT ;  /* 0x000000060b0b7c12 */ /* 0x000fe2000f8e3cff */
[----:B------:R-:W-:Y:S07]  /*3940*/  @P1 BRA `(.L_x_67) ;  /* 0xfffffff800a01947 */ /* 0x000fee000383ffff */
[----:B------:R-:W2:Y:S01]  /*3950*/  S2UR UR8, SR_CgaCtaId ;  /* 0x00000000000879c3 */ /* 0x000ea20000008800 */
[----:B------:R-:W-:Y:S01]  /*3960*/  ELECT P0, URZ, PT ;  /* 0x0000000000ff782f */ /* 0x000fe20003800000 */
[----:B------:R-:W-:Y:S01]  /*3970*/  IMAD.MOV.U32 R0, RZ, RZ, 0x1 ;  /* 0x00000001ff007424 */ /* 0x000fe200078e00ff */
[----:B------:R-:W-:Y:S01]  /*3980*/  UIADD3 UR26, UPT, UPT, UR26, 0xc0, URZ ;  /* 0x000000c01a1a7890 */ /* 0x000fe2000fffe0ff */
[----:B------:R-:W-:Y:S01]  /*3990*/  SHF.L.U32 R3, R11, 0x1f, RZ ;  /* 0x0000001f0b037819 */ /* 0x000fe200000006ff */
[----:B------:R-:W-:-:S03]  /*39a0*/  UMOV UR4, 0x40 ;  /* 0x0000004000047882 */ /* 0x000fc60000000000 */
[----:B------:R-:W-:Y:S01]  /*39b0*/  UVIRTCOUNT.DEALLOC.SMPOOL 0x80 ;  /* 0x000000800000784c */ /* 0x000fe20000000000 */
[----:B--2---:R-:W-:Y:S02]  /*39c0*/  ULEA UR8, UR8, UR4, 0x18 ;  /* 0x0000000408087291 */ /* 0x004fe4000f8ec0ff */
[----:B------:R-:W-:-:S07]  /*39d0*/  ULEA UR4, UR31, UR26, 0x3 ;  /* 0x0000001a1f047291 */ /* 0x000fce000f8e18ff */
[----:B------:R2:W-:Y:S02]  /*39e0*/  @P0 STS.U8 [UR8+0x1c], R0 ;  /* 0x00001c00ff000988 */ /* 0x0005e40008000008 */
[----:B------:R-:W4:Y:S02]  /*39f0*/  SYNCS.PHASECHK.TRANS64.TRYWAIT P0, [UR4], R3 ;  /* 0x00000003ff0075a7 */ /* 0x000f240008001104 */
[----:B--2-4-:R-:W-:Y:S05]  /*3a00*/  @!P0 BRA `(.L_x_68) ;  /* 0x0000005400288947 */ /* 0x014fea0003800000 */
.L_x_136:
[----:B------:R-:W-:-:S04]  /*3a10*/  UIADD3 UR4, UPT, UPT, UR31, 0x1, URZ ;  /* 0x000000011f047890 */ /* 0x000fc8000fffe0ff */
[----:B------:R-:W-:-:S04]  /*3a20*/  UISETP.NE.AND UP0, UPT, UR4, 0x4, UPT ;  /* 0x000000040400788c */ /* 0x000fc8000bf05270 */
[----:B------:R-:W-:Y:S02]  /*3a30*/  USEL UR6, URZ, 0x1, UP0 ;  /* 0x00000001ff067887 */ /* 0x000fe40008000000 */
[----:B------:R-:W-:-:S04]  /*3a40*/  USEL UR4, UR4, URZ, UP0 ;  /* 0x000000ff04047287 */ /* 0x000fc80008000000 */
[----:B-1----:R-:W-:Y:S01]  /*3a50*/  ULEA UR5, UR4, UR26, 0x3 ;  /* 0x0000001a04057291 */ /* 0x002fe2000f8e18ff */
[----:B------:R-:W-:-:S04]  /*3a60*/  LOP3.LUT R2, R11, UR6, RZ, 0x3c, !PT ;  /* 0x000000060b027c12 */ /* 0x000fc8000f8e3cff */
[----:B--2---:R-:W-:-:S04]  /*3a70*/  SHF.L.U32 R3, R2, 0x1f, RZ ;  /* 0x0000001f02037819 */ /* 0x004fc800000006ff */
[----:B------:R-:W1:Y:S02]  /*3a80*/  SYNCS.PHASECHK.TRANS64.TRYWAIT P0, [UR5], R3 ;  /* 0x00000003ff0075a7 */ /* 0x000e640008001105 */
[----:B-1----:R-:W-:Y:S05]  /*3a90*/  @!P0 BRA `(.L_x_69) ;  /* 0x00000054001c8947 */ /* 0x002fea0003800000 */
.L_x_138:
        /* <DEDUP_REMOVED lines=9> */
.L_x_140:
[----:B------:R-:W-:-:S04]  /*3b30*/  UIADD3 UR4, UPT, UPT, UR4, 0x1, URZ ;  /* 0x0000000104047890 */ /* 0x000fc8000fffe0ff */
[----:B------:R-:W-:-:S04]  /*3b40*/  UISETP.NE.AND UP0, UPT, UR4, 0x4, UPT ;  /* 0x000000040400788c */ /* 0x000fc8000bf05270 */
[----:B------:R-:W-:Y:S02]  /*3b50*/  USEL UR5, URZ, 0x1, UP0 ;  /* 0x00000001ff057887 */ /* 0x000fe40008000000 */
[----:B------:R-:W-:-:S04]  /*3b60*/  USEL UR4, UR4, URZ, UP0 ;  /* 0x000000ff04047287 */ /* 0x000fc80008000000 */
[----:B------:R-:W-:Y:S01]  /*3b70*/  ULEA UR4, UR4, UR26, 0x3 ;  /* 0x0000001a04047291 */ /* 0x000fe2000f8e18ff */
[----:B-1----:R-:W-:-:S04]  /*3b80*/  LOP3.LUT R3, R2, UR5, RZ, 0x3c, !PT ;  /* 0x0000000502037c12 */ /* 0x002fc8000f8e3cff */
[----:B------:R-:W-:-:S04]  /*3b90*/  SHF.L.U32 R3, R3, 0x1f, RZ ;  /* 0x0000001f03037819 */ /* 0x000fc800000006ff */
[----:B------:R-:W1:Y:S02]  /*3ba0*/  SYNCS.PHASECHK.TRANS64.TRYWAIT P0, [UR4], R3 ;  /* 0x00000003ff0075a7 */ /* 0x000e640008001104 */
[----:B-1----:R-:W-:Y:S05]  /*3bb0*/  @!P0 BRA `(.L_x_71) ;  /* 0x0000005400048947 */ /* 0x002fea0003800000 */
.L_x_142:
[----:B------:R-:W-:Y:S01]  /*3bc0*/  NOP ;  /* 0x0000000000007918 */ /* 0x000fe20000000000 */
[----:B-1----:R-:W1:Y:S01]  /*3bd0*/  LDS R0, [UR8+0x14] ;  /* 0x00001408ff007984 */ /* 0x002e620008000800 */
[----:B------:R-:W-:Y:S01]  /*3be0*/  ULOP3.LUT UR4, UR42, 0xffff, URZ, 0xc0, !UPT ;  /* 0x0000ffff2a047892 */ /* 0x000fe2000f8ec0ff */
[----:B------:R-:W-:Y:S01]  /*3bf0*/  UMOV UR5, 0xffff ;  /* 0x0000ffff00057882 */ /* 0x000fe20000000000 */
[----:B------:R-:W-:Y:S02]  /*3c00*/  UMOV UR6, 0x1 ;  /* 0x0000000100067882 */ /* 0x000fe40000000000 */
[----:B------:R-:W-:-:S04]  /*3c10*/  USHF.R.U32.HI UR4, URZ, 0x5, UR4 ;  /* 0x00000005ff047899 */ /* 0x000fc80008011604 */
[----:B------:R-:W-:Y:S02]  /*3c20*/  USHF.L.U32 UR5, UR5, UR4, URZ ;  /* 0x0000000405057299 */ /* 0x000fe400080006ff */
[----:B------:R-:W-:-:S04]  /*3c30*/  USHF.L.U32 UR4, UR6, UR4, URZ ;  /* 0x0000000406047299 */ /* 0x000fc800080006ff */
[----:B-1----:R-:W-:-:S04]  /*3c40*/  LOP3.LUT R0, R0, UR5, RZ, 0xc0, !PT ;  /* 0x0000000500007c12 */ /* 0x002fc8000f8ec0ff */
[----:B------:R-:W-:-:S13]  /*3c50*/  ISETP.NE.AND P0, PT, R0, UR5, PT ;  /* 0x0000000500007c0c */ /* 0x000fda000bf05270 */
[----:B------:R-:W-:Y:S05]  /*3c60*/  @P0 BRA `(.L_x_72) ;  /* 0x0000000000580947 */ /* 0x000fea0003800000 */
[----:B------:R-:W1:Y:S02]  /*3c70*/  LDS R0, [UR8+0x18] ;  /* 0x00001808ff007984 */ /* 0x000e640008000800 */
[----:B-1----:R-:W-:-:S04]  /*3c80*/  LOP3.LUT R0, R0, UR4, RZ, 0xc0, !PT ;  /* 0x0000000400007c12 */ /* 0x002fc8000f8ec0ff */
[----:B------:R-:W-:-:S13]  /*3c90*/  ISETP.NE.AND P0, PT, R0, UR4, PT ;  /* 0x0000000400007c0c */ /* 0x000fda000bf05270 */
[----:B------:R-:W-:Y:S05]  /*3ca0*/  @P0 BRA `(.L_x_73) ;  /* 0x00000000003c0947 */ /* 0x000fea0003800000 */
[----:B------:R-:W1:Y:S01]  /*3cb0*/  S2R R2, SR_LANEID ;  /* 0x0000000000027919 */ /* 0x000e620000000000 */
[----:B------:R-:W-:Y:S01]  /*3cc0*/  ULOP3.LUT UR5, URZ, UR5, URZ, 0x33, !UPT ;  /* 0x00000005ff057292 */ /* 0x000fe2000f8e33ff */
[----:B------:R-:W-:Y:S01]  /*3cd0*/  LOP3.LUT R4, RZ, UR4, RZ, 0x33, !PT ;  /* 0x00000004ff047c12 */ /* 0x000fe2000f8e33ff */
[----:B------:R-:W-:Y:S02]  /*3ce0*/  VOTEU.ANY UR4, UPT, PT ;  /* 0x0000000000047886 */ /* 0x000fe400038e0100 */
[----:B------:R-:W-:Y:S01]  /*3cf0*/  UFLO.U32 UR4, UR4 ;  /* 0x00000004000472bd */ /* 0x000fe200080e0000 */
[----:B------:R-:W2:Y:S01]  /*3d00*/  REDUX UR6, R4 ;  /* 0x00000000040673c4 */ /* 0x000ea20000000000 */
[----:B------:R-:W-:-:S06]  /*3d10*/  IMAD.U32 R0, RZ, RZ, UR5 ;  /* 0x00000005ff007e24 */ /* 0x000fcc000f8e00ff */
[----:B------:R4:W-:Y:S01]  /*3d20*/  UTCATOMSWS.AND URZ, UR5 ;  /* 0x0000000500ff79e3 */ /* 0x0009e20008000000 */
[----:B------:R-:W3:Y:S01]  /*3d30*/  REDUX UR7, R0 ;  /* 0x00000000000773c4 */ /* 0x000ee20000000000 */
[----:B-1----:R-:W-:Y:S01]  /*3d40*/  ISETP.EQ.U32.AND P0, PT, R2, UR4, PT ;  /* 0x0000000402007c0c */ /* 0x002fe2000bf02070 */
[----:B--2---:R-:W-:Y:S01]  /*3d50*/  IMAD.U32 R2, RZ, RZ, UR6 ;  /* 0x00000006ff027e24 */ /* 0x004fe2000f8e00ff */
[----:B---3--:R-:W-:-:S11]  /*3d60*/  MOV R3, UR7 ;  /* 0x0000000700037c02 */ /* 0x008fd60008000f00 */
[----:B------:R4:W-:Y:S04]  /*3d70*/  @P0 ATOMS.AND RZ, [UR8+0x14], R3 ;  /* 0x00001403ffff098c */ /* 0x0009e8000a800008 */
[----:B------:R4:W-:Y:S01]  /*3d80*/  @P0 ATOMS.AND RZ, [UR8+0x18], R2 ;  /* 0x00001802ffff098c */ /* 0x0009e2000a800008 */
[----:B------:R-:W-:Y:S05]  /*3d90*/  BRA `(.L_x_74) ;  /* 0x0000000000147947 */ /* 0x000fea0003800000 */
.L_x_73:
[----:B------:R-:W-:Y:S02]  /*3da0*/  MOV R2, 0x3dc0 ;  /* 0x00003dc000027802 */ /* 0x000fe40000000f00 */
[----:B---3-5:R-:W-:Y:S05]  /*3db0*/  CALL.REL.NOINC `($__internal_0_$__cuda_sm10x_tcgen05_guardrail_trap_col_being_dealloced_not_returned_by_alloc) ;  /* 0x0000005400607944 */ /* 0x028fea0003c00000 */
[----:B------:R-:W-:Y:S05]  /*3dc0*/  BRA `(.L_x_74) ;  /* 0x0000000000087947 */ /* 0x000fea0003800000 */
.L_x_72:
[----:B------:R-:W-:Y:S02]  /*3dd0*/  MOV R2, 0x3df0 ;  /* 0x00003df000027802 */ /* 0x000fe40000000f00 */
[----:B---3-5:R-:W-:Y:S05]  /*3de0*/  CALL.REL.NOINC `($__internal_2_$__cuda_sm10x_tcgen05_guardrail_trap_unallocated_columns_being_dealloced) ;  /* 0x00000054006c7944 */ /* 0x028fea0003c00000 */
.L_x_74:
[----:B------:R-:W-:Y:S01]  /*3df0*/  NOP ;  /* 0x0000000000007918 */ /* 0x000fe20000000000 */
[----:B----4-:R-:W-:Y:S05]  /*3e00*/  EXIT ;  /* 0x000000000000794d */ /* 0x010fea0003800000 */
.L_x_56:
[----:B------:R-:W-:-:S09]  /*3e10*/  UISETP.NE.OR UP0, UPT, UR17, 0x3, !UP3 ;  /* 0x000000031100788c */ /* 0x000fd2000df05670 */
[----:B------:R-:W-:Y:S05]  /*3e20*/  BRA.U UP0, `(.L_x_75) ;  /* 0x0000000d00807547 */ /* 0x000fea000b800000 */
[----:B------:R-:W1:Y:S01]  /*3e30*/  LDCU UR32, c[0x0][0x370] ;  /* 0x00006e00ff2077ac */ /* 0x000e620008000800 */
[----:B------:R-:W2:Y:S01]  /*3e40*/  LDC.64 R16, c[0x0][0x348] ;  /* 0x0000d200ff107b82 */ /* 0x000ea20000000a00 */
[----:B------:R-:W-:Y:S02]  /*3e50*/  HFMA2 R13, -RZ, RZ, 0, 0 ;  /* 0x00000000ff0d7431 */ /* 0x000fe400000001ff */
[----:B------:R-:W-:Y:S01]  /*3e60*/  IMAD.MOV.U32 R15, RZ, RZ, 0x1 ;  /* 0x00000001ff0f7424 */ /* 0x000fe200078e00ff */
[----:B------:R-:W1:Y:S01]  /*3e70*/  LDCU.128 UR28, c[0x0][0xb10] ;  /* 0x00016200ff1c77ac */ /* 0x000e620008000c00 */
[----:B------:R-:W-:Y:S01]  /*3e80*/  IMAD.MOV.U32 R14, RZ, RZ, RZ ;  /* 0x000000ffff0e7224 */ /* 0x000fe200078e00ff */
[----:B------:R-:W-:Y:S01]  /*3e90*/  MOV R7, 0x2000 ;  /* 0x0000200000077802 */ /* 0x000fe20000000f00 */
[----:B------:R-:W3:Y:S01]  /*3ea0*/  LDCU UR27, c[0x0][0x374] ;  /* 0x00006e80ff1b77ac */ /* 0x000ee20008000800 */
[----:B------:R-:W4:Y:S01]  /*3eb0*/  LDC.64 R2, c[0x0][0x888] ;  /* 0x00022200ff027b82 */ /* 0x000f220000000a00 */
[----:B------:R-:W3:Y:S01]  /*3ec0*/  LDCU UR15, c[0x0][0xb0c] ;  /* 0x00016180ff0f77ac */ /* 0x000ee20008000800 */
[----:B------:R-:W2:Y:S06]  /*3ed0*/  LDCU UR38, c[0x0][0xb20] ;  /* 0x00016400ff2677ac */ /* 0x000eac0008000800 */
[----:B------:R-:W4:Y:S01]  /*3ee0*/  LDC.64 R4, c[0x0][0x890] ;  /* 0x00022400ff047b82 */ /* 0x000f220000000a00 */
[----:B------:R-:W2:Y:S01]  /*3ef0*/  LDCU UR4, c[0x0][0xb30] ;  /* 0x00016600ff0477ac */ /* 0x000ea20008000800 */
[----:B------:R-:W-:Y:S01]  /*3f00*/  UMOV UR21, 0x400 ;  /* 0x0000040000157882 */ /* 0x000fe20000000000 */
[----:B-1----:R-:W-:-:S02]  /*3f10*/  UIMAD.WIDE.U32 UR6, UR32, UR28, URZ ;  /* 0x0000001c200672a5 */ /* 0x002fc4000f8e00ff */
[----:B---3--:R-:W-:Y:S02]  /*3f20*/  UIMAD.WIDE.U32 UR8, UR27, UR31, URZ ;  /* 0x0000001f1b0872a5 */ /* 0x008fe4000f8e00ff */
[----:B------:R-:W-:Y:S02]  /*3f30*/  ULEA UR21, UR45, UR21, 0x18 ;  /* 0x000000152d157291 */ /* 0x000fe4000f8ec0ff */
[----:B------:R-:W-:Y:S02]  /*3f40*/  UPLOP3.LUT UP3, UPT, UPT, UPT, UPT, 0x40, 0x4 ;  /* 0x000000000004789c */ /* 0x000fe40003f6e870 */
[----:B------:R-:W-:Y:S01]  /*3f50*/  UIADD3 UR33, UPT, UPT, UR21, 0x58, URZ ;  /* 0x0000005815217890 */ /* 0x000fe2000fffe0ff */
[----:B------:R-:W-:Y:S01]  /*3f60*/  UMOV UR6, UR7 ;  /* 0x0000000700067c82 */ /* 0x000fe20008000000 */
[----:B------:R-:W-:Y:S01]  /*3f70*/  UMOV UR34, UR9 ;  /* 0x0000000900227c82 */ /* 0x000fe20008000000 */
[----:B------:R-:W-:Y:S02]  /*3f80*/  UISETP.GE.AND UP0, UPT, UR42, 0x1, UPT ;  /* 0x000000012a00788c */ /* 0x000fe4000bf06270 */
[----:B------:R-:W-:Y:S01]  /*3f90*/  UISETP.NE.AND UP4, UPT, UR42, 0x1, UPT ;  /* 0x000000012a00788c */ /* 0x000fe2000bf85270 */
[----:B------:R-:W1:Y:S01]  /*3fa0*/  LDCU.64 UR22, c[0x0][0xb28] ;  /* 0x00016500ff1677ac */ /* 0x000e620008000a00 */
[----:B------:R-:W-:-:S02]  /*3fb0*/  UISETP.NE.AND UP6, UPT, UR15, 0x1, UPT ;  /* 0x000000010f00788c */ /* 0x000fc4000bfc5270 */
[----:B------:R-:W-:Y:S02]  /*3fc0*/  UISETP.NE.AND UP5, UPT, UR30, 0x1, UPT ;  /* 0x000000011e00788c */ /* 0x000fe4000bfa5270 */
[----:B------:R-:W-:Y:S02]  /*3fd0*/  UIADD3 UR17, UPT, UPT, UR21, 0x50, URZ ;  /* 0x0000005015117890 */ /* 0x000fe4000fffe0ff */
[----:B------:R-:W-:Y:S02]  /*3fe0*/  UPRMT UR33, UR45, 0x654, UR33 ;  /* 0x000006542d217896 */ /* 0x000fe40008000021 */
[----:B------:R-:W-:Y:S02]  /*3ff0*/  USHF.R.U32.HI UR35, URZ, UR29, UR6 ;  /* 0x0000001dff237299 */ /* 0x000fe40008011606 */
[----:B--2---:R-:W-:Y:S02]  /*4000*/  USHF.R.U32.HI UR34, URZ, UR38, UR34 ;  /* 0x00000026ff227299 */ /* 0x004fe40008011622 */
[----:B------:R-:W-:-:S11]  /*4010*/  UISETP.NE.AND UP2, UPT, UR4, 0x1, UPT ;  /* 0x000000010400788c */ /* 0x000fd6000bf45270 */
.L_x_84:
[C---:B------:R-:W-:Y:S02]  /*4020*/  LEA R12, R14.reuse, UR21, 0x3 ;  /* 0x000000150e0c7c11 */ /* 0x040fe4000f8e18ff */
[----:B------:R-:W-:Y:S02]  /*4030*/  SHF.L.U32 R9, R13, 0x1f, RZ ;  /* 0x0000001f0d097819 */ /* 0x000fe400000006ff */
[----:B------:R-:W-:Y:S02]  /*4040*/  LEA R10, R14, UR21, 0x4 ;  /* 0x000000150e0a7c11 */ /* 0x000fe4000f8e20ff */
[----:B--2---:R-:W2:Y:S02]  /*4050*/  SYNCS.PHASECHK.TRANS64.TRYWAIT P0, [R12+URZ+0x80], R9 ;  /* 0x000080090c0075a7 */ /* 0x004ea400080011ff */
[----:B--2---:R-:W-:Y:S05]  /*4060*/  @!P0 BRA `(.L_x_76) ;  /* 0x0000004c00f08947 */ /* 0x004fea0003800000 */
.L_x_143:
[----:B--2---:R-:W2:Y:S01]  /*4070*/  LDS.128 R8, [R10+0x110] ;  /* 0x000110000a087984 */ /* 0x004ea20000000c00 */
[----:B------:R-:W-:Y:S01]  /*4080*/  UISETP.GE.AND UP0, UPT, UR42, 0x1, UPT ;  /* 0x000000012a00788c */ /* 0x000fe2000bf06270 */
[----:B------:R-:W-:Y:S01]  /*4090*/  @!PT LDS RZ, [RZ] ;  /* 0x00000000fffff984 */ /* 0x000fe20000000800 */
[----:B------:R-:W-:Y:S01]  /*40a0*/  @!PT LDS RZ, [RZ] ;  /* 0x00000000fffff984 */ /* 0x000fe20000000800 */
[----:B------:R-:W-:Y:S01]  /*40b0*/  @!PT LDS RZ, [RZ] ;  /* 0x00000000fffff984 */ /* 0x000fe20000000800 */
[----:B------:R-:W-:Y:S01]  /*40c0*/  @!PT LDS RZ, [RZ] ;  /* 0x00000000fffff984 */ /* 0x000fe20000000800 */
[----:B------:R3:W-:Y:S06]  /*40d0*/  MEMBAR.ALL.CTA ;  /* 0x0000000000007992 */ /* 0x0007ec0000008000 */
[----:B---3--:R-:W3:Y:S01]  /*40e0*/  FENCE.VIEW.ASYNC.S ;  /* 0x00000000000073c6 */ /* 0x008ee20000000000 */
[----:B--2---:R-:W-:Y:S11]  /*40f0*/  LOP3.LUT P0, RZ, R10, 0x1, RZ, 0xc0, !PT ;  /* 0x000000010aff7812 */ /* 0x004ff6000780c0ff */
[----:B------:R-:W-:Y:S02]  /*4100*/  @!UPT UIADD3 URZ, UPT, UPT, URZ, URZ, URZ ;  /* 0x000000fffffff290 */ /* 0x000fe4000fffe0ff */
[----:B---3--:R-:W-:Y:S01]  /*4110*/  VOTEU.ANY UP1, P0 ;  /* 0x0000000000ff7886 */ /* 0x008fe20000020100 */
[----:B------:R-:W-:Y:S11]  /*4120*/  PLOP3.LUT P0, PT, PT, PT, UP1, 0x80, 0x8 ;  /* 0x000000000008781c */ /* 0x000ff60003f0f018 */
[----:B------:R-:W-:Y:S02]  /*4130*/  @!UPT UIADD3 URZ, UPT, UPT, URZ, URZ, URZ ;  /* 0x000000fffffff290 */ /* 0x000fe4000fffe0ff */
[----:B------:R-:W-:Y:S02]  /*4140*/  @P0 SHF.R.U32.HI R0, RZ, 0x10, R9 ;  /* 0x00000010ff000819 */ /* 0x000fe40000011609 */
[----:B------:R-:W-:Y:S02]  /*4150*/  @P0 MOV R6, R8 ;  /* 0x0000000800060202 */ /* 0x000fe40000000f00 */
[----:B------:R-:W-:Y:S01]  /*4160*/  @P0 R2UR UR4, R0 ;  /* 0x00000000000402ca */ /* 0x000fe200000e0000 */
[----:B------:R-:W-:Y:S01]  /*4170*/  VIADD R0, R12, 0x90 ;  /* 0x000000900c007836 */ /* 0x000fe20000000000 */
[----:B------:R-:W-:Y:S02]  /*4180*/  @P0 LOP3.LUT R8, R9, 0xffff, RZ, 0xc0, !PT ;  /* 0x0000ffff09080812 */ /* 0x000fe400078ec0ff */
[----:B------:R-:W-:Y:S02]  /*4190*/  @P0 R2UR UR6, R6 ;  /* 0x00000000060602ca */ /* 0x000fe400000e0000 */
[----:B------:R-:W-:Y:S02]  /*41a0*/  PRMT R0, RZ, 0x654, R0 ;  /* 0x00000654ff007816 */ /* 0x000fe40000000000 */
[----:B------:R-:W-:Y:S02]  /*41b0*/  @P0 R2UR UR5, R8 ;  /* 0x00000000080502ca */ /* 0x000fe400000e0000 */
[----:B------:R2:W-:Y:S03]  /*41c0*/  SYNCS.ARRIVE.TRANS64.RED.A1T0 RZ, [R0+URZ], RZ ;  /* 0x000000ff00ff79a7 */ /* 0x0005e600081004ff */
[----:B------:R-:W-:Y:S04]  /*41d0*/  @UP1 UMOV UR26, UR4 ;  /* 0x00000004001a1c82 */ /* 0x000fe80008000000 */
[----:B------:R-:W-:Y:S04]  /*41e0*/  @UP1 UMOV UR14, UR6 ;  /* 0x00000006000e1c82 */ /* 0x000fe80008000000 */
[----:B------:R-:W-:Y:S01]  /*41f0*/  @UP1 UMOV UR13, UR5 ;  /* 0x00000005000d1c82 */ /* 0x000fe20008000000 */
[----:B------:R-:W-:Y:S05]  /*4200*/  BRA.U !UP0, `(.L_x_77) ;  /* 0x0000000108a47547 */ /* 0x000fea000b800000 */
[----:B------:R-:W-:Y:S02]  /*4210*/  UIMAD.WIDE.U32 UR8, UR13, UR31, URZ ;  /* 0x0000001f0d0872a5 */ /* 0x000fe4000f8e00ff */
[----:B------:R-:W-:Y:S02]  /*4220*/  UIMAD.WIDE.U32 UR10, UR14, UR28, URZ ;  /* 0x0000001c0e0a72a5 */ /* 0x000fe4000f8e00ff */
[----:B------:R-:W-:Y:S02]  /*4230*/  USEL UR4, UR27, UR34, !UP5 ;  /* 0x000000221b047287 */ /* 0x000fe4000e800000 */
[----:B------:R-:W-:Y:S02]  /*4240*/  USEL UR7, UR32, UR35, !UP6 ;  /* 0x0000002320077287 */ /* 0x000fe4000f000000 */
[----:B-1----:R-:W-:Y:S02]  /*4250*/  UIMAD.WIDE.U32 UR18, UR4, UR22, URZ ;  /* 0x00000016041272a5 */ /* 0x002fe4000f8e00ff */
[----:B------:R-:W-:Y:S01]  /*4260*/  UIMAD.WIDE.U32 UR24, UR7, UR22, URZ ;  /* 0x00000016071872a5 */ /* 0x000fe2000f8e00ff */
[----:B------:R-:W-:Y:S02]  /*4270*/  UMOV UR5, UR9 ;  /* 0x0000000900057c82 */ /* 0x000fe40008000000 */
[----:B------:R-:W-:Y:S03]  /*4280*/  USHF.R.U32.HI UR6, URZ, UR38, UR5 ;  /* 0x00000026ff067299 */ /* 0x000fe60008011605 */
[----:B------:R-:W-:Y:S01]  /*4290*/  UMOV UR5, UR11 ;  /* 0x0000000b00057c82 */ /* 0x000fe20008000000 */
[----:B------:R-:W-:Y:S02]  /*42a0*/  USEL UR6, UR13, UR6, !UP5 ;  /* 0x000000060d067287 */ /* 0x000fe4000e800000 */
[----:B------:R-:W-:Y:S02]  /*42b0*/  USHF.R.U32.HI UR8, URZ, UR29, UR5 ;  /* 0x0000001dff087299 */ /* 0x000fe40008011605 */
[----:B------:R-:W-:Y:S01]  /*42c0*/  UIMAD.WIDE.U32 UR10, UR6, UR22, URZ ;  /* 0x00000016060a72a5 */ /* 0x000fe2000f8e00ff */
[----:B------:R-:W-:Y:S02]  /*42d0*/  UMOV UR5, UR19 ;  /* 0x0000001300057c82 */ /* 0x000fe40008000000 */
[----:B------:R-:W-:Y:S03]  /*42e0*/  @UP4 USHF.R.U32.HI UR4, URZ, UR23, UR5 ;  /* 0x00000017ff044299 */ /* 0x000fe60008011605 */
[----:B------:R-:W-:Y:S01]  /*42f0*/  UMOV UR5, UR25 ;  /* 0x0000001900057c82 */ /* 0x000fe20008000000 */
[----:B------:R-:W-:Y:S02]  /*4300*/  UIMAD UR4, UR42, UR4, URZ ;  /* 0x000000042a0472a4 */ /* 0x000fe4000f8e02ff */
[----:B------:R-:W-:Y:S02]  /*4310*/  @UP4 USHF.R.U32.HI UR7, URZ, UR23, UR5 ;  /* 0x00000017ff074299 */ /* 0x000fe40008011605 */
[----:B------:R-:W-:Y:S02]  /*4320*/  USEL UR5, UR14, UR8, !UP6 ;  /* 0x000000080e057287 */ /* 0x000fe4000f000000 */
[----:B------:R-:W-:Y:S02]  /*4330*/  UIMAD UR8, UR42, UR7, URZ ;  /* 0x000000072a0872a4 */ /* 0x000fe4000f8e02ff */
[----:B------:R-:W-:Y:S03]  /*4340*/  UISETP.GE.AND UP0, UPT, UR6, UR4, UPT ;  /* 0x000000040600728c */ /* 0x000fe6000bf06270 */
[----:B------:R-:W-:Y:S01]  /*4350*/  UMOV UR4, UR11 ;  /* 0x0000000b00047c82 */ /* 0x000fe20008000000 */
[----:B------:R-:W-:Y:S02]  /*4360*/  UISETP.GE.OR UP0, UPT, UR5, UR8, UP0 ;  /* 0x000000080500728c */ /* 0x000fe40008706670 */
[----:B------:R-:W-:Y:S02]  /*4370*/  USHF.R.U32.HI UR4, URZ, UR23, UR4 ;  /* 0x00000017ff047299 */ /* 0x000fe40008011604 */
[----:B------:R-:W-:Y:S02]  /*4380*/  UIMAD.WIDE.U32 UR8, UR5, UR22, URZ ;  /* 0x00000016050872a5 */ /* 0x000fe4000f8e00ff */
[----:B------:R-:W-:Y:S04]  /*4390*/  USEL UR10, UR6, UR4, !UP4 ;  /* 0x00000004060a7287 */ /* 0x000fe8000e000000 */
[----:B------:R-:W-:Y:S01]  /*43a0*/  UIADD3 UR11, UPT, UPT, -UR10, URZ, URZ ;  /* 0x000000ff0a0b7290 */ /* 0x000fe2000fffe1ff */
[----:B------:R-:W-:Y:S02]  /*43b0*/  @!UP0 UMOV UR4, UR9 ;  /* 0x0000000900048c82 */ /* 0x000fe40008000000 */
[----:B------:R-:W-:Y:S02]  /*43c0*/  @!UP0 USHF.R.U32.HI UR4, URZ, UR23, UR4 ;  /* 0x00000017ff048299 */ /* 0x000fe40008011604 */
[----:B------:R-:W-:Y:S02]  /*43d0*/  UIMAD UR8, UR42, UR11, UR6 ;  /* 0x0000000b2a0872a4 */ /* 0x000fe4000f8e0206 */
[----:B------:R-:W-:Y:S04]  /*43e0*/  @!UP0 USEL UR4, UR5, UR4, !UP4 ;  /* 0x0000000405048287 */ /* 0x000fe8000e000000 */
[----:B------:R-:W-:Y:S02]  /*43f0*/  @!UP0 UIMAD UR8, UR7, UR8, UR4 ;  /* 0x00000008070882a4 */ /* 0x000fe4000f8e0204 */
[----:B------:R-:W-:Y:S02]  /*4400*/  @!UP0 UIADD3 UR9, UPT, UPT, UR10, -UR4, URZ ;  /* 0x800000040a098290 */ /* 0x000fe4000fffe0ff */
[----:B------:R-:W-:Y:S02]  /*4410*/  UIADD3 UR4, UPT, UPT, -UR5, URZ, URZ ;  /* 0x000000ff05047290 */ /* 0x000fe4000fffe1ff */
[----:B------:R-:W-:Y:S02]  /*4420*/  UIADD3 UR7, UPT, UPT, -UR6, URZ, URZ ;  /* 0x000000ff06077290 */ /* 0x000fe4000fffe1ff */
[----:B------:R-:W-:Y:S02]  /*4430*/  @!UP0 UIMAD UR6, UR9, UR42, UR5 ;  /* 0x0000002a090682a4 */ /* 0x000fe4000f8e0205 */
[----:B------:R-:W-:Y:S02]  /*4440*/  UIMAD UR14, UR15, UR4, UR14 ;  /* 0x000000040f0e72a4 */ /* 0x000fe4000f8e020e */
[----:B------:R-:W-:Y:S01]  /*4450*/  UIMAD UR13, UR30, UR7, UR13 ;  /* 0x000000071e0d72a4 */ /* 0x000fe2000f8e020d */
[----:B------:R-:W-:Y:S02]  /*4460*/  @!UP0 UMOV UR5, UR8 ;  /* 0x0000000800058c82 */ /* 0x000fe40008000000 */
[----:B------:R-:W-:Y:S02]  /*4470*/  UIMAD UR14, UR5, UR15, UR14 ;  /* 0x0000000f050e72a4 */ /* 0x000fe4000f8e020e */
[----:B------:R-:W-:Y:S11]  /*4480*/  UIMAD UR13, UR6, UR30, UR13 ;  /* 0x0000001e060d72a4 */ /* 0x000ff6000f8e020d */
[----:B------:R-:W-:Y:S01]  /*4490*/  @!UPT UIADD3 URZ, UPT, UPT, URZ, URZ, URZ ;  /* 0x000000fffffff290 */ /* 0x000fe2000fffe0ff */
.L_x_77:
[----:B------:R-:W3:Y:S01]  /*44a0*/  @!UP2 LDCU.128 UR8, c[0x0][0xb10] ;  /* 0x00016200ff08a7ac */ /* 0x000ee20008000c00 */
[C---:B----4-:R-:W-:Y:S02]  /*44b0*/  ISETP.NE.U32.AND P1, PT, R4.reuse, RZ, PT ;  /* 0x000000ff0400720c */ /* 0x050fe40003f25070 */
[----:B------:R-:W-:Y:S02]  /*44c0*/  ISETP.NE.U32.AND P0, PT, R4, RZ, PT ;  /* 0x000000ff0400720c */ /* 0x000fe40003f05070 */
[C---:B------:R-:W-:Y:S02]  /*44d0*/  ISETP.NE.AND.EX P1, PT, R5.reuse, RZ, PT, P1 ;  /* 0x000000ff0500720c */ /* 0x040fe40003f25310 */
[----:B------:R-:W-:Y:S01]  /*44e0*/  ISETP.NE.AND.EX P0, PT, R5, RZ, PT, P0 ;  /* 0x000000ff0500720c */ /* 0x000fe20003f05300 */
[----:B------:R-:W4:Y:S01]  /*44f0*/  @!UP2 LDCU UR5, c[0x0][0xb0c] ;  /* 0x00016180ff05a7ac */ /* 0x000f220008000800 */
[----:B------:R-:W-:Y:S01]  /*4500*/  SHF.L.U32 R9, R15, 0x1f, RZ ;  /* 0x0000001f0f097819 */ /* 0x000fe200000006ff */
[----:B------:R-:W-:Y:S02]  /*4510*/  USHF.L.U32 UR19, UR16, 0x7, URZ ;  /* 0x0000000710137899 */ /* 0x000fe400080006ff */
[----:B------:R-:W-:Y:S02]  /*4520*/  USHF.L.U32 UR18, UR20, 0x7, URZ ;  /* 0x0000000714127899 */ /* 0x000fe400080006ff */
[----:B---3--:R-:W-:Y:S07]  /*4530*/  UIMAD.WIDE.U32 UR6, UR14, UR8, URZ ;  /* 0x000000080e0672a5 */ /* 0x008fee000f8e00ff */
[----:B------:R-:W-:Y:S01]  /*4540*/  @!UP2 UMOV UR4, UR7 ;  /* 0x000000070004ac82 */ /* 0x000fe20008000000 */
[----:B----4-:R-:W-:Y:S02]  /*4550*/  @!UP2 UISETP.NE.AND UP0, UPT, UR5, 0x1, UPT ;  /* 0x000000010500a88c */ /* 0x010fe4000bf05270 */
[----:B------:R-:W-:Y:S02]  /*4560*/  @!UP2 USHF.R.U32.HI UR4, URZ, UR9, UR4 ;  /* 0x00000009ff04a299 */ /* 0x000fe40008011604 */
[----:B------:R-:W-:Y:S02]  /*4570*/  UIMAD.WIDE.U32 UR6, UR13, UR11, URZ ;  /* 0x0000000b0d0672a5 */ /* 0x000fe4000f8e00ff */
[----:B------:R-:W-:Y:S02]  /*4580*/  @!UP2 USEL UR8, UR14, UR4, !UP0 ;  /* 0x000000040e08a287 */ /* 0x000fe4000c000000 */
[----:B------:R-:W-:Y:S03]  /*4590*/  @!UP2 UISETP.NE.AND UP0, UPT, UR10, 0x1, UPT ;  /* 0x000000010a00a88c */ /* 0x000fe6000bf05270 */
[----:B------:R-:W-:Y:S02]  /*45a0*/  @!UP2 UMOV UR6, UR7 ;  /* 0x000000070006ac82 */ /* 0x000fe40008000000 */
[----:B------:R-:W3:Y:S02]  /*45b0*/  @!UP2 LDCU UR4, c[0x0][0xb20] ;  /* 0x00016400ff04a7ac */ /* 0x000ee40008000800 */
[----:B---3--:R-:W-:Y:S04]  /*45c0*/  @!UP2 USHF.R.U32.HI UR6, URZ, UR4, UR6 ;  /* 0x00000004ff06a299 */ /* 0x008fe80008011606 */
[----:B------:R-:W-:Y:S04]  /*45d0*/  @!UP2 USEL UR6, UR13, UR6, !UP0 ;  /* 0x000000060d06a287 */ /* 0x000fe8000c000000 */
[----:B------:R-:W-:Y:S02]  /*45e0*/  @!UP2 UIADD3 UR4, UPT, UPT, -UR8, UR6, URZ ;  /* 0x000000060804a290 */ /* 0x000fe4000fffe1ff */
[----:B------:R-:W-:Y:S02]  /*45f0*/  @!UP2 UIADD3 UR6, UPT, UPT, UR8, -UR6, URZ ;  /* 0x800000060806a290 */ /* 0x000fe4000fffe0ff */
[----:B------:R-:W-:Y:S02]  /*4600*/  @!UP2 UIMAD UR14, UR4, UR5, UR14 ;  /* 0x00000005040ea2a4 */ /* 0x000fe4000f8e020e */
[----:B------:R-:W-:Y:S01]  /*4610*/  @!UP2 UIMAD UR13, UR6, UR10, UR13 ;  /* 0x0000000a060da2a4 */ /* 0x000fe2000f8e020d */
[----:B------:R-:W-:Y:S11]  /*4620*/  BRA.U UP3, `(.L_x_78) ;  /* 0x0000000103107547 */ /* 0x000ff6000b800000 */
[----:B--2---:R-:W-:Y:S04]  /*4630*/  MOV R0, UR37 ;  /* 0x0000002500007c02 */ /* 0x004fe80008000f00 */
[----:B------:R-:W-:Y:S04]  /*4640*/  SHF.L.U32 R11, R0, 0x1f, RZ ;  /* 0x0000001f000b7819 */ /* 0x000fe800000006ff */
[----:B------:R-:W2:Y:S02]  /*4650*/  SYNCS.PHASECHK.TRANS64.TRYWAIT P2, [UR21+0x78], R11 ;  /* 0x0000780bff0075a7 */ /* 0x000ea40008041115 */
[----:B--2---:R-:W-:Y:S05]  /*4660*/  @!P2 BRA `(.L_x_79) ;  /* 0x000000480084a947 */ /* 0x004fea0003800000 */
.L_x_78:
[----:B------:R-:W-:Y:S05]  /*4670*/  @!P1 BRA `(.L_x_80) ;  /* 0x0000000000309947 */ /* 0x000fea0003800000 */
[----:B------:R-:W-:Y:S01]  /*4680*/  ISETP.NE.U32.AND P1, PT, R2, RZ, PT ;  /* 0x000000ff0200720c */ /* 0x000fe20003f25070 */
[----:B------:R-:W3:Y:S01]  /*4690*/  LDCU.64 UR4, c[0x0][0x358] ;  /* 0x00006b00ff0477ac */ /* 0x000ee20008000a00 */
[----:B------:R-:W-:Y:S02]  /*46a0*/  IMAD.MOV.U32 R158, RZ, RZ, 0x1 ;  /* 0x00000001ff9e7424 */ /* 0x000fe400078e00ff */
[----:B------:R-:W-:Y:S11]  /*46b0*/  ISETP.NE.AND.EX P1, PT, R3, RZ, PT, P1 ;  /* 0x000000ff0300720c */ /* 0x000ff60003f25310 */
[----:B------:R-:W-:Y:S02]  /*46c0*/  @!UPT UIADD3 URZ, UPT, UPT, URZ, URZ, URZ ;  /* 0x000000fffffff290 */ /* 0x000fe4000fffe0ff */
[----:B--2---:R-:W2:Y:S01]  /*46d0*/  @P1 LDC.64 R10, c[0x0][0x888] ;  /* 0x00022200ff0a1b82 */ /* 0x004ea20000000a00 */
[----:B------:R-:W-:Y:S04]  /*46e0*/  @P1 IMAD R0, R4, UR36, RZ ;  /* 0x0000002404001c24 */ /* 0x000fe8000f8e02ff */
[----:B--2---:R-:W-:Y:S04]  /*46f0*/  @P1 IMAD.WIDE R10, R0, 0x4, R10 ;  /* 0x00000004000a1825 */ /* 0x004fe800078e020a */
[----:B------:R-:W-:Y:S01]  /*4700*/  HFMA2 R0, -RZ, RZ, 0, 5.9604644775390625e-08 ;  /* 0x00000001ff007431 */ /* 0x000fe200000001ff */
[----:B---3-5:R3:W5:Y:S04]  /*4710*/  @P1 LDG.E R73, desc[UR4][R10.64] ;  /* 0x000000040a491981 */ /* 0x028768000c1e1900 */
[----:B------:R-:W-:Y:S01]  /*4720*/  @!P1 PRMT R158, R0, 0x7610, R158 ;  /* 0x00007610009e9816 */ /* 0x000fe2000000009e */
[----:B---3--:R-:W4:Y:S06]  /*4730*/  @!P1 LDC R73, c[0x0][0x880] ;  /* 0x00022000ff499b82 */ /* 0x008f2c0000000800 */
.L_x_80:
[----:B----45:R-:W-:Y:S01]  /*4740*/  @!P0 FSETP.EQ.AND P1, PT, R73, RZ, PT ;  /* 0x000000ff4900820b */ /* 0x030fe20003f22000 */
[----:B------:R-:W-:Y:S01]  /*4750*/  @!UPT UIADD3 URZ, UPT, UPT, URZ, URZ, URZ ;  /* 0x000000fffffff290 */ /* 0x000fe2000fffe0ff */
[----:B------:R-:W-:Y:S11]  /*4760*/  @!P0 BRA `(.L_x_81) ;  /* 0x0000000000188947 */ /* 0x000ff60003800000 */
[----:B------:R-:W-:Y:S02]  /*4770*/  LOP3.LUT P0, RZ, R158, 0xff, RZ, 0xc0, !PT ;  /* 0x000000ff9eff7812 */ /* 0x000fe4000780c0ff */
[----:B------:R-:W-:Y:S04]  /*4780*/  ISETP.NE.U32.AND P1, PT, R2, RZ, PT ;  /* 0x000000ff0200720c */ /* 0x000fe80003f25070 */
[----:B------:R-:W-:Y:S04]  /*4790*/  ISETP.NE.AND.EX P1, PT, R3, RZ, PT, P1 ;  /* 0x000000ff0300720c */ /* 0x000fe80003f25310 */
[----:B------:R-:W-:Y:S03]  /*47a0*/  PLOP3.LUT P1, PT, P1, PT, PT, 0x8, 0x80 ;  /* 0x000000000080781c */ /* 0x000fe60000f2e170 */
[----:B------:R-:W-:Y:S11]  /*47b0*/  @P0 FSETP.EQ.AND P1, PT, R73, RZ, PT ;  /* 0x000000ff4900020b */ /* 0x000ff60003f22000 */
[----:B------:R-:W-:Y:S02]  /*47c0*/  @!UPT UIADD3 URZ, UPT, UPT, URZ, URZ, URZ ;  /* 0x000000fffffff290 */ /* 0x000fe4000fffe0ff */
.L_x_81:
[----:B------:R-:W3:Y:S01]  /*47d0*/  SYNCS.PHASECHK.TRANS64.TRYWAIT P2, [UR21+0x60], R9 ;  /* 0x00006009ff0075a7 */ /* 0x000ee20008041115 */
[----:B------:R-:W-:Y:S04]  /*47e0*/  ELECT P0, URZ, PT ;  /* 0x0000000000ff782f */ /* 0x000fe80003800000 */
[----:B------:R-:W-:Y:S11]  /*47f0*/  PLOP3.LUT P1, PT, P1, P0, PT, 0xf2, 0x2f ;  /* 0x00000000002f781c */ /* 0x000ff60000f21e72 */
[----:B------:R-:W-:Y:S02]  /*4800*/  @!UPT UIADD3 URZ, UPT, UPT, URZ, URZ, URZ ;  /* 0x000000fffffff290 */ /* 0x000fe4000fffe0ff */
[----:B------:R-:W-:Y:S05]  /*4810*/  @!P1 IADD3 R8, P0, PT, R16, 0x580, RZ ;  /* 0x0000058010089810 */ /* 0x000fea0007f1e0ff */
[----:B------:R-:W-:Y:S01]  /*4820*/  @!P1 IMAD.X R6, RZ, RZ, R17, P0 ;  /* 0x000000ffff069224 */ /* 0x000fe200000e0611 */
[----:B---3--:R-:W-:Y:S07]  /*4830*/  @!P2 BRA `(.L_x_82) ;  /* 0x000000480028a947 */ /* 0x008fee0003800000 */
.L_x_146:
[----:B------:R-:W-:Y:S01]  /*4840*/  @!P1 R2UR UR5, R8 ;  /* 0x00000000080592ca */ /* 0x000fe200000e0000 */
[----:B------:R-:W-:Y:S01]  /*4850*/  VOTEU.ALL UP0, P1 ;  /* 0x0000000000ff7886 */ /* 0x000fe20000800000 */
[----:B------:R-:W-:Y:S01]  /*4860*/  @!P1 R2UR UR4, R6 ;  /* 0x00000000060492ca */ /* 0x000fe200000e0000 */
[----:B--2---:R-:W-:Y:S01]  /*4870*/  @!P1 IMAD.MOV.U32 R0, RZ, RZ, 0x2000 ;  /* 0x00002000ff009424 */ /* 0x004fe200078e00ff */
[----:B------:R-:W-:Y:S01]  /*4880*/  UMOV UR8, 0x0 ;  /* 0x0000000000087882 */ /* 0x000fe20000000000 */
[----:B------:R-:W-:Y:S01]  /*4890*/  UMOV UR9, 0x10000000 ;  /* 0x1000000000097882 */ /* 0x000fe20000000000 */
[----:B------:R-:W-:Y:S01]  /*48a0*/  @!UP0 UIADD3 UR16, UPT, UPT, UR21, 0x200, URZ ;  /* 0x0000020015108890 */ /* 0x000fe2000fffe0ff */
[----:B------:R-:W-:Y:S01]  /*48b0*/  VIADD R14, R14, 0x1 ;  /* 0x000000010e0e7836 */ /* 0x000fe20000000000 */
[----:B------:R-:W-:Y:S01]  /*48c0*/  VOTEU.ALL UP0, P1 ;  /* 0x0000000000ff7886 */ /* 0x000fe20000800000 */
[----:B------:R-:W-:Y:S01]  /*48d0*/  UMOV UR20, UR36 ;  /* 0x0000002400147c82 */ /* 0x000fe20008000000 */
[----:B------:R-:W-:Y:S03]  /*48e0*/  UPRMT UR6, UR45, 0x654, UR17 ;  /* 0x000006542d067896 */ /* 0x000fe60008000011 */
[----:B------:R-:W-:Y:S02]  /*48f0*/  IMAD.U32 R10, RZ, RZ, UR5 ;  /* 0x00000005ff0a7e24 */ /* 0x000fe4000f8e00ff */
[----:B------:R-:W-:Y:S03]  /*4900*/  IMAD.U32 R11, RZ, RZ, UR4 ;  /* 0x00000004ff0b7e24 */ /* 0x000fe6000f8e00ff */
[----:B------:R-:W-:Y:S02]  /*4910*/  @!P1 R2UR UR4, R10 ;  /* 0x000000000a0492ca */ /* 0x000fe400000e0000 */
[----:B------:R-:W-:Y:S11]  /*4920*/  @!P1 R2UR UR5, R11 ;  /* 0x000000000b0592ca */ /* 0x000ff600000e0000 */
[----:B------:R-:W-:Y:S02]  /*4930*/  @!UPT UIADD3 URZ, UPT, UPT, URZ, URZ, URZ ;  /* 0x000000fffffff290 */ /* 0x000fe4000fffe0ff */
[----:B------:R2:W-:Y:S01]  /*4940*/  @!UP0 UTMALDG.3D [UR16], [UR4], desc[UR8] ;  /* 0x00000810040085b4 */ /* 0x0005e20008011000 */
[----:B------:R2:W-:Y:S01]  /*4950*/  @!P1 SYNCS.ARRIVE.TRANS64.RED.A0TR RZ, [UR21+0x50], R0 ;  /* 0x00005000ffff99a7 */ /* 0x0005e20008300415 */
[----:B------:R-:W-:Y:S01]  /*4960*/  SYNCS.ARRIVE.TRANS64.RED.A1T0 RZ, [UR6], RZ ;  /* 0x000000ffffff79a7 */ /* 0x000fe20008100406 */
[----:B------:R-:W3:Y:S02]  /*4970*/  SYNCS.PHASECHK.TRANS64.TRYWAIT P0, [UR21+0x68], R9 ;  /* 0x00006809ff0075a7 */ /* 0x000ee40008001115 */
[----:B--23--:R-:W-:Y:S05]  /*4980*/  @!P0 BRA `(.L_x_83) ;  /* 0x0000004400ec8947 */ /* 0x00cfea0003800000 */
.L_x_148:
[----:B------:R-:W-:Y:S01]  /*4990*/  @!P1 IADD3 R6, P0, PT, R16, 0x580, RZ ;  /* 0x0000058010069810 */ /* 0x000fe20007f1e0ff */
[----:B------:R-:W-:Y:S01]  /*49a0*/  VOTEU.ALL UP0, P1 ;  /* 0x0000000000ff7886 */ /* 0x000fe20000800000 */
[----:B------:R-:W-:Y:S01]  /*49b0*/  UMOV UR6, 0x0 ;  /* 0x0000000000067882 */ /* 0x000fe20000000000 */
[----:B------:R-:W-:Y:S01]  /*49c0*/  UMOV UR7, 0x10000000 ;  /* 0x1000000000077882 */ /* 0x000fe20000000000 */
[----:B------:R-:W-:Y:S01]  /*49d0*/  @!P1 R2UR UR5, R6 ;  /* 0x00000000060592ca */ /* 0x000fe200000e0000 */
[----:B--2---:R-:W-:Y:S01]  /*49e0*/  @!P1 IMAD.X R0, RZ, RZ, R17, P0 ;  /* 0x000000ffff009224 */ /* 0x004fe200000e0611 */
[----:B------:R-:W-:Y:S01]  /*49f0*/  @!UP0 UIADD3 UR10, UPT, UPT, UR18, 0x40, URZ ;  /* 0x00000040120a8890 */ /* 0x000fe2000fffe0ff */
[----:B------:R-:W-:Y:S01]  /*4a00*/  R2UR UR16, R160 ;  /* 0x00000000a01072ca */ /* 0x000fe200000e0000 */
[----:B------:R-:W-:Y:S01]  /*4a10*/  @!UP0 UIADD3 UR8, UPT, UPT, UR21, 0x2200, URZ ;  /* 0x0000220015088890 */ /* 0x000fe2000fffe0ff */
[----:B------:R-:W-:Y:S01]  /*4a20*/  ISETP.NE.AND P0, PT, R14, 0x2, PT ;  /* 0x000000020e00780c */ /* 0x000fe20003f05270 */
[----:B------:R-:W-:Y:S01]  /*4a30*/  @!UP0 UIADD3 UR9, UPT, UPT, UR21, 0x58, URZ ;  /* 0x0000005815098890 */ /* 0x000fe2000fffe0ff */
[----:B------:R-:W-:Y:S01]  /*4a40*/  @!P1 R2UR UR4, R0 ;  /* 0x00000000000492ca */ /* 0x000fe200000e0000 */
[----:B------:R-:W-:Y:S01]  /*4a50*/  VOTEU.ALL UP0, P1 ;  /* 0x0000000000ff7886 */ /* 0x000fe20000800000 */
[----:B------:R-:W-:Y:S01]  /*4a60*/  UMOV UR11, UR19 ;  /* 0x00000013000b7c82 */ /* 0x000fe20008000000 */
[----:B------:R-:W-:Y:S01]  /*4a70*/  UMOV UR12, UR36 ;  /* 0x00000024000c7c82 */ /* 0x000fe20008000000 */
[----:B------:R-:W-:Y:S01]  /*4a80*/  SEL R0, RZ, 0x1, P0 ;  /* 0x00000001ff007807 */ /* 0x000fe20000000000 */
[----:B------:R-:W-:Y:S01]  /*4a90*/  UIADD3 UR20, UPT, UPT, UR13, UR63, URZ ;  /* 0x0000003f0d147290 */ /* 0x000fe2000fffe0ff */
[----:B------:R-:W-:Y:S01]  /*4aa0*/  IMAD.U32 R8, RZ, RZ, UR5 ;  /* 0x00000005ff087e24 */ /* 0x000fe2000f8e00ff */
[----:B------:R-:W-:Y:S01]  /*4ab0*/  LOP3.LUT R15, R15, 0x1, RZ, 0x3c, !PT ;  /* 0x000000010f0f7812 */ /* 0x000fe200078e3cff */
[----:B------:R-:W-:Y:S01]  /*4ac0*/  UPLOP3.LUT UP3, UPT, UPT, UPT, UPT, 0x80, 0x8 ;  /* 0x000000000008789c */ /* 0x000fe20003f6f070 */
[----:B------:R-:W-:Y:S01]  /*4ad0*/  LOP3.LUT R13, R13, R0, RZ, 0x3c, !PT ;  /* 0x000000000d0d7212 */ /* 0x000fe200078e3cff */
[----:B------:R-:W-:Y:S01]  /*4ae0*/  UIADD3 UR16, UPT, UPT, UR14, UR16, URZ ;  /* 0x000000100e107290 */ /* 0x000fe2000fffe0ff */
[----:B------:R-:W-:Y:S01]  /*4af0*/  SEL R14, R14, RZ, P0 ;  /* 0x000000ff0e0e7207 */ /* 0x000fe20000000000 */
[----:B------:R-:W-:Y:S01]  /*4b00*/  UMOV UR36, UR26 ;  /* 0x0000001a00247c82 */ /* 0x000fe20008000000 */
[----:B------:R-:W-:Y:S01]  /*4b10*/  IMAD.U32 R9, RZ, RZ, UR4 ;  /* 0x00000004ff097e24 */ /* 0x000fe2000f8e00ff */
[----:B------:R-:W-:Y:S04]  /*4b20*/  @!P1 R2UR UR4, R8 ;  /* 0x00000000080492ca */ /* 0x000fe800000e0000 */
[----:B------:R-:W-:Y:S11]  /*4b30*/  @!P1 R2UR UR5, R9 ;  /* 0x00000000090592ca */ /* 0x000ff600000e0000 */
[----:B------:R-:W-:Y:S02]  /*4b40*/  @!UPT UIADD3 URZ, UPT, UPT, URZ, URZ, URZ ;  /* 0x000000fffffff290 */ /* 0x000fe4000fffe0ff */
[----:B------:R2:W-:Y:S01]  /*4b50*/  @!UP0 UTMALDG.3D [UR8], [UR4], desc[UR6] ;  /* 0x00000608040085b4 */ /* 0x0005e20008011000 */
[----:B------:R2:W-:Y:S01]  /*4b60*/  @!P1 SYNCS.ARRIVE.TRANS64.RED.A0TR RZ, [UR21+0x58], R7 ;  /* 0x00005807ffff99a7 */ /* 0x0005e20008300415 */
[----:B------:R-:W-:Y:S01]  /*4b70*/  SYNCS.ARRIVE.TRANS64.RED.A1T0 RZ, [UR33], RZ ;  /* 0x000000ffffff79a7 */ /* 0x000fe20008100421 */
[----:B------:R-:W-:Y:S05]  /*4b80*/  BRA.U UP1, `(.L_x_84) ;  /* 0xfffffff501247547 */ /* 0x000fea000b83ffff */
[----:B------:R-:W-:-:S04]  /*4b90*/  SHF.L.U32 R3, R15, 0x1f, RZ ;  /* 0x0000001f0f037819 */ /* 0x000fc800000006ff */
[----:B------:R-:W3:Y:S02]  /*4ba0*/  SYNCS.PHASECHK.TRANS64.TRYWAIT P0, [UR21+0x60], R3 ;  /* 0x00006003ff0075a7 */ /* 0x000ee40008001115 */
[----:B---3--:R-:W-:Y:S05]  /*4bb0*/  @!P0 BRA `(.L_x_85) ;  /* 0x0000004400788947 */ /* 0x008fea0003800000 */
.L_x_150:
[----:B---3--:R-:W-:-:S07]  /*4bc0*/  MOV R0, UR21 ;  /* 0x0000001500007c02 */ /* 0x008fce0008000f00 */
.L_x_86:
[----:B---3--:R-:W-:-:S04]  /*4bd0*/  SHF.L.U32 R3, R15, 0x1f, RZ ;  /* 0x0000001f0f037819 */ /* 0x008fc800000006ff */
[----:B------:R3:W4:Y:S03]  /*4be0*/  SYNCS.PHASECHK.TRANS64.TRYWAIT P0, [R0+URZ+0x68], R3 ;  /* 0x00006803000075a7 */ /* 0x00072600080011ff */
[----:B----4-:R-:W-:Y:S05]  /*4bf0*/  @!P0 NANOSLEEP.SYNCS 0x989680 ;  /* 0x009896800000895d */ /* 0x010fea0003900000 */
[----:B------:R-:W4:Y:S02]  /*4c00*/  @!P0 SYNCS.PHASECHK.TRANS64 P0, [R0+URZ+0x68], R3 ;  /* 0x00006803000085a7 */ /* 0x000f2400080010ff */
[----:B-12-4-:R-:W-:Y:S05]  /*4c10*/  @P0 EXIT ;  /* 0x000000000000094d */ /* 0x016fea0003800000 */
[----:B------:R-:W-:Y:S05]  /*4c20*/  BRA `(.L_x_86) ;  /* 0xfffffffc00e87947 */ /* 0x000fea000383ffff */
.L_x_75:
[----:B------:R-:W-:-:S06]  /*4c30*/  UISETP.GE.AND UP0, UPT, UR17, 0x4, UPT ;  /* 0x000000041100788c */ /* 0x000fcc000bf06270 */
[----:B------:R-:W-:-:S13]  /*4c40*/  PLOP3.LUT P0, PT, PT, PT, UP0, 0x80, 0x8 ;  /* 0x000000000008781c */ /* 0x000fda0003f0f008 */
[----:B------:R-:W-:Y:S05]  /*4c50*/  @!P0 EXIT ;  /* 0x000000000000894d */ /* 0x000fea0003800000 */
[----:B------:R-:W-:Y:S01]  /*4c60*/  BAR.SYNC.DEFER_BLOCKING 0x6, 0xa0 ;  /* 0x0182800000007b1d */ /* 0x000fe20000010000 */
[C---:B------:R-:W-:Y:S01]  /*4c70*/  IMAD.SHL.U32 R4, R170.reuse, 0x40, RZ ;  /* 0x00000040aa047824 */ /* 0x040fe200078e00ff */
[C---:B------:R-:W-:Y:S01]  /*4c80*/  LOP3.LUT R178, R170.reuse, 0x60, RZ, 0xc0, !PT ;  /* 0x00000060aab27812 */ /* 0x040fe200078ec0ff */
[C---:B------:R-:W-:Y:S01]  /*4c90*/  IMAD.SHL.U32 R137, R170.reuse, 0x8, RZ ;  /* 0x00000008aa897824 */ /* 0x040fe200078e00ff */
[C---:B------:R-:W-:Y:S01]  /*4ca0*/  LOP3.LUT R176, R170.reuse, 0x2, RZ, 0xc0, !PT ;  /* 0x00000002aab07812 */ /* 0x040fe200078ec0ff */
[----:B------:R-:W-:Y:S01]  /*4cb0*/  IMAD.U32 R69, R170, 0x10000, RZ ;  /* 0x00010000aa457824 */ /* 0x000fe200078e00ff */
[----:B------:R-:W-:Y:S02]  /*4cc0*/  UMOV UR44, 0x400 ;  /* 0x00000400002c7882 */ /* 0x000fe40000000000 */
[----:B------:R-:W1:Y:S01]  /*4cd0*/  LDC.64 R156, c[0x0][0x8b0] ;  /* 0x00022c00ff9c7b82 */ /* 0x000e620000000a00 */
[----:B------:R-:W-:Y:S01]  /*4ce0*/  ULEA UR44, UR45, UR44, 0x18 ;  /* 0x0000002c2d2c7291 */ /* 0x000fe2000f8ec0ff */
[----:B------:R-:W-:Y:S01]  /*4cf0*/  LOP3.LUT R6, R4, 0x180, RZ, 0xc0, !PT ;  /* 0x0000018004067812 */ /* 0x000fe200078ec0ff */
[----:B------:R-:W-:Y:S01]  /*4d00*/  HFMA2 R68, -RZ, RZ, 0, 0 ;  /* 0x00000000ff447431 */ /* 0x000fe200000001ff */
[----:B------:R-:W-:Y:S01]  /*4d10*/  LOP3.LUT R69, R69, 0x600000, RZ, 0xc0, !PT ;  /* 0x0060000045457812 */ /* 0x000fe200078ec0ff */
[----:B------:R-:W-:Y:S01]  /*4d20*/  UIADD3 UR4, UPT, UPT, UR44, 0x4200, URZ ;  /* 0x000042002c047890 */ /* 0x000fe2000fffe0ff */
[----:B------:R-:W-:Y:S01]  /*4d30*/  LOP3.LUT R137, R6, 0x30, R137, 0xf8, !PT ;  /* 0x0000003006897812 */ /* 0x000fe200078ef889 */
[----:B------:R-:W-:Y:S01]  /*4d40*/  IMAD.MOV.U32 R168, RZ, RZ, RZ ;  /* 0x000000ffffa87224 */ /* 0x000fe200078e00ff */
[----:B------:R-:W2:Y:S01]  /*4d50*/  LDC.64 R138, c[0x0][0x8a8] ;  /* 0x00022a00ff8a7b82 */ /* 0x000ea20000000a00 */
[----:B------:R-:W-:Y:S01]  /*4d60*/  LOP3.LUT R170, R170, 0x4, RZ, 0xc0, !PT ;  /* 0x00000004aaaa7812 */ /* 0x000fe200078ec0ff */
[----:B------:R-:W-:Y:S01]  /*4d70*/  IMAD.MOV.U32 R162, RZ, RZ, RZ ;  /* 0x000000ffffa27224 */ /* 0x000fe200078e00ff */
[----:B------:R-:W-:-:S02]  /*4d80*/  LOP3.LUT R137, R137, 0x1e40, R4, 0xf8, !PT ;  /* 0x00001e4089897812 */ /* 0x000fc400078ef804 */
[----:B------:R-:W-:Y:S01]  /*4d90*/  CS2R R166, SRZ ;  /* 0x0000000000a67805 */ /* 0x000fe2000001ff00 */
[----:B------:R-:W-:Y:S01]  /*4da0*/  IMAD.MOV.U32 R165, RZ, RZ, RZ ;  /* 0x000000ffffa57224 */ /* 0x000fe200078e00ff */
[----:B------:R-:W-:Y:S01]  /*4db0*/  IADD3 R169, PT, PT, -R170, 0x2, RZ ;  /* 0x00000002aaa97810 */ /* 0x000fe20007ffe1ff */
[----:B------:R-:W-:Y:S01]  /*4dc0*/  IMAD.MOV R164, RZ, RZ, -R176 ;  /* 0x000000ffffa47224 */ /* 0x000fe200078e0ab0 */
[----:B------:R-:W-:Y:S01]  /*4dd0*/  IADD3 R171, PT, PT, R137, UR44, RZ ;  /* 0x0000002c89ab7c10 */ /* 0x000fe2000fffe0ff */
[----:B------:R-:W3:Y:S01]  /*4de0*/  LDS R0, [UR44+0x130] ;  /* 0x0001302cff007984 */ /* 0x000ee20008000800 */
[----:B------:R-:W-:Y:S01]  /*4df0*/  IMAD.MOV R163, RZ, RZ, -R170 ;  /* 0x000000ffffa37224 */ /* 0x000fe200078e0aaa */
[----:B------:R-:W-:Y:S01]  /*4e00*/  MOV R177, UR4 ;  /* 0x0000000400b17c02 */ /* 0x000fe20008000f00 */
[----:B------:R-:W4:Y:S01]  /*4e10*/  LDCU UR58, c[0x0][0x370] ;  /* 0x00006e00ff3a77ac */ /* 0x000f220008000800 */
[----:B------:R-:W-:Y:S01]  /*4e20*/  VIADD R171, R171, 0x200 ;  /* 0x00000200abab7836 */ /* 0x000fe20000000000 */
[----:B------:R-:W1:Y:S01]  /*4e30*/  LDCU UR43, c[0x0][0xb0c] ;  /* 0x00016180ff2b77ac */ /* 0x000e620008000800 */
[----:B------:R-:W1:Y:S01]  /*4e40*/  LDCU UR39, c[0x0][0xb30] ;  /* 0x00016600ff2777ac */ /* 0x000e620008000800 */
[----:B------:R-:W1:Y:S01]  /*4e50*/  LDCU.64 UR56, c[0x0][0x888] ;  /* 0x00011100ff3877ac */ /* 0x000e620008000a00 */
[----:B------:R-:W1:Y:S01]  /*4e60*/  LDCU.64 UR40, c[0x0][0xb28] ;  /* 0x00016500ff2877ac */ /* 0x000e620008000a00 */
[----:B------:R-:W1:Y:S01]  /*4e70*/  LDCU.64 UR60, c[0x0][0x890] ;  /* 0x00011200ff3c77ac */ /* 0x000e620008000a00 */
[----:B------:R-:W1:Y:S01]  /*4e80*/  LDCU.128 UR52, c[0x0][0xb10] ;  /* 0x00016200ff3477ac */ /* 0x000e620008000c00 */
[----:B------:R-:W1:Y:S01]  /*4e90*/  LDCU UR47, c[0x0][0x374] ;  /* 0x00006e80ff2f77ac */ /* 0x000e620008000800 */
[----:B------:R-:W-:Y:S01]  /*4ea0*/  UIADD3 UR62, UPT, UPT, UR44, 0x200, URZ ;  /* 0x000002002c3e7890 */ /* 0x000fe2000fffe0ff */
[----:B-1234-:R-:W-:-:S11]  /*4eb0*/  IMAD.IADD R69, R0, 0x1, R69 ;  /* 0x0000000100457824 */ /* 0x01efd600078e0245 */
.L_x_113:
[C---:B------:R-:W-:Y:S02]  /*4ec0*/  LEA R3, R162.reuse, UR44, 0x3 ;  /* 0x0000002ca2037c11 */ /* 0x040fe4000f8e18ff */
[----:B------:R-:W-:Y:S02]  /*4ed0*/  SHF.L.U32 R0, R167, 0x1f, RZ ;  /* 0x0000001fa7007819 */ /* 0x000fe400000006ff */
[----:B-1----:R-:W-:Y:S02]  /*4ee0*/  LEA R5, R162, UR44, 0x4 ;  /* 0x0000002ca2057c11 */ /* 0x002fe4000f8e20ff */
[----:B------:R-:W1:Y:S02]  /*4ef0*/  SYNCS.PHASECHK.TRANS64.TRYWAIT P0, [R3+URZ+0x80], R0 ;  /* 0x00008000030075a7 */ /* 0x000e6400080011ff */
[----:B-1----:R-:W-:Y:S05]  /*4f00*/  @!P0 BRA `(.L_x_87) ;  /* 0x0000004000bc8947 */ /* 0x002fea0003800000 */
.L_x_151:
        /* <DEDUP_REMOVED lines=11> */
[----:B------:R-:W-:Y:S01]  /*4fc0*/  PLOP3.LUT P0, PT, PT, PT, UP1, 0x80, 0x8 ;  /* 0x000000000008781c */ /* 0x000fe20003f0f018 */
[----:B------:R-:W-:Y:S11]  /*4fd0*/  UP2UR UR46, UPR, URZ, 0x2 ;  /* 0x00000002ff2e7883 */ /* 0x000ff60008000000 */
[----:B------:R-:W-:Y:S01]  /*4fe0*/  @!UPT UIADD3 URZ, UPT, UPT, URZ, URZ, URZ ;  /* 0x000000fffffff290 */ /* 0x000fe2000fffe0ff */
[----:B-1----:R-:W-:Y:S02]  /*4ff0*/  @P0 SHF.R.U32.HI R0, RZ, 0x10, R5 ;  /* 0x00000010ff000819 */ /* 0x002fe40000011605 */
        /* <DEDUP_REMOVED lines=12> */
[----:B------:R-:W2:Y:S01]  /*50c0*/  LDCU UR12, c[0x0][0xb20] ;  /* 0x00016400ff0c77ac */ /* 0x000ea20008000800 */
[----:B------:R-:W-:Y:S02]  /*50d0*/  UIMAD.WIDE.U32 UR4, UR47, UR55, URZ ;  /* 0x000000372f0472a5 */ /* 0x000fe4000f8e00ff */
[----:B------:R-:W-:Y:S02]  /*50e0*/  UIMAD.WIDE.U32 UR6, UR58, UR52, URZ ;  /* 0x000000343a0672a5 */ /* 0x000fe4000f8e00ff */
[----:B------:R-:W-:Y:S02]  /*50f0*/  UISETP.NE.AND UP0, UPT, UR54, 0x1, UPT ;  /* 0x000000013600788c */ /* 0x000fe4000bf05270 */
[----:B------:R-:W-:Y:S02]  /*5100*/  UIMAD.WIDE.U32 UR8, UR37, UR55, URZ ;  /* 0x00000037250872a5 */ /* 0x000fe4000f8e00ff */
[----:B------:R-:W-:Y:S02]  /*5110*/  UIMAD.WIDE.U32 UR10, UR38, UR52, URZ ;  /* 0x00000034260a72a5 */ /* 0x000fe4000f8e00ff */
[----:B------:R-:W-:Y:S02]  /*5120*/  UISETP.NE.AND UP1, UPT, UR43, 0x1, UPT ;  /* 0x000000012b00788c */ /* 0x000fe4000bf25270 */
[----:B------:R-:W-:Y:S01]  /*5130*/  UISETP.NE.AND UP2, UPT, UR42, 0x1, UPT ;  /* 0x000000012a00788c */ /* 0x000fe2000bf45270 */
[----:B------:R-:W-:Y:S02]  /*5140*/  UMOV UR4, UR5 ;  /* 0x0000000500047c82 */ /* 0x000fe40008000000 */
[----:B--2---:R-:W-:Y:S03]  /*5150*/  USHF.R.U32.HI UR5, URZ, UR12, UR4 ;  /* 0x0000000cff057299 */ /* 0x004fe60008011604 */
[----:B------:R-:W-:Y:S02]  /*5160*/  UMOV UR4, UR7 ;  /* 0x0000000700047c82 */ /* 0x000fe40008000000 */
[----:B------:R-:W-:Y:S02]  /*5170*/  USHF.R.U32.HI UR7, URZ, UR53, UR4 ;  /* 0x00000035ff077299 */ /* 0x000fe40008011604 */
[----:B------:R-:W-:Y:S02]  /*5180*/  USEL UR4, UR47, UR5, !UP0 ;  /* 0x000000052f047287 */ /* 0x000fe4000c000000 */
[----:B------:R-:W-:Y:S01]  /*5190*/  USEL UR7, UR58, UR7, !UP1 ;  /* 0x000000073a077287 */ /* 0x000fe2000c800000 */
[----:B------:R-:W-:Y:S01]  /*51a0*/  UMOV UR5, UR9 ;  /* 0x0000000900057c82 */ /* 0x000fe20008000000 */
[----:B------:R-:W-:Y:S02]  /*51b0*/  UIMAD.WIDE.U32 UR8, UR4, UR40, URZ ;  /* 0x00000028040872a5 */ /* 0x000fe4000f8e00ff */
[----:B------:R-:W-:Y:S03]  /*51c0*/  USHF.R.U32.HI UR6, URZ, UR12, UR5 ;  /* 0x0000000cff067299 */ /* 0x000fe60008011605 */
[----:B------:R-:W-:Y:S01]  /*51d0*/  UMOV UR5, UR11 ;  /* 0x0000000b00057c82 */ /* 0x000fe20008000000 */
[----:B------:R-:W-:Y:S02]  /*51e0*/  UIMAD.WIDE.U32 UR10, UR7, UR40, URZ ;  /* 0x00000028070a72a5 */ /* 0x000fe4000f8e00ff */
[----:B------:R-:W-:Y:S02]  /*51f0*/  USHF.R.U32.HI UR12, URZ, UR53, UR5 ;  /* 0x00000035ff0c7299 */ /* 0x000fe40008011605 */
[----:B------:R-:W-:Y:S01]  /*5200*/  USEL UR6, UR37, UR6, !UP0 ;  /* 0x0000000625067287 */ /* 0x000fe2000c000000 */
[----:B------:R-:W-:Y:S02]  /*5210*/  UMOV UR5, UR9 ;  /* 0x0000000900057c82 */ /* 0x000fe40008000000 */
[----:B------:R-:W-:Y:S01]  /*5220*/  UMOV UR10, UR11 ;  /* 0x0000000b000a7c82 */ /* 0x000fe20008000000 */
[----:B------:R-:W-:Y:S02]  /*5230*/  @UP2 USHF.R.U32.HI UR4, URZ, UR41, UR5 ;  /* 0x00000029ff042299 */ /* 0x000fe40008011605 */
[----:B------:R-:W-:Y:S02]  /*5240*/  @UP2 USHF.R.U32.HI UR7, URZ, UR41, UR10 ;  /* 0x00000029ff072299 */ /* 0x000fe4000801160a */
[----:B------:R-:W-:Y:S02]  /*5250*/  UIMAD UR4, UR42, UR4, URZ ;  /* 0x000000042a0472a4 */ /* 0x000fe4000f8e02ff */
[----:B------:R-:W-:Y:S02]  /*5260*/  UIMAD.WIDE.U32 UR10, UR6, UR40, URZ ;  /* 0x00000028060a72a5 */ /* 0x000fe4000f8e00ff */
[----:B------:R-:W-:Y:S02]  /*5270*/  USEL UR5, UR38, UR12, !UP1 ;  /* 0x0000000c26057287 */ /* 0x000fe4000c800000 */
[----:B------:R-:W-:Y:S02]  /*5280*/  UIMAD UR8, UR42, UR7, URZ ;  /* 0x000000072a0872a4 */ /* 0x000fe4000f8e02ff */
[----:B------:R-:W-:Y:S03]  /*5290*/  UISETP.GE.AND UP0, UPT, UR6, UR4, UPT ;  /* 0x000000040600728c */ /* 0x000fe6000bf06270 */
[----:B------:R-:W-:Y:S01]  /*52a0*/  UMOV UR4, UR11 ;  /* 0x0000000b00047c82 */ /* 0x000fe20008000000 */
[----:B------:R-:W-:Y:S02]  /*52b0*/  UISETP.GE.OR UP0, UPT, UR5, UR8, UP0 ;  /* 0x000000080500728c */ /* 0x000fe40008706670 */
[----:B------:R-:W-:Y:S02]  /*52c0*/  USHF.R.U32.HI UR4, URZ, UR41, UR4 ;  /* 0x00000029ff047299 */ /* 0x000fe40008011604 */
[----:B------:R-:W-:Y:S02]  /*52d0*/  UIMAD.WIDE.U32 UR8, UR5, UR40, URZ ;  /* 0x00000028050872a5 */ /* 0x000fe4000f8e00ff */
[----:B------:R-:W-:Y:S02]  /*52e0*/  USEL UR11, UR6, UR4, !UP2 ;  /* 0x00000004060b7287 */ /* 0x000fe4000d000000 */
[----:B------:R-:W-:Y:S02]  /*52f0*/  UIADD3 UR8, UPT, UPT, -UR5, URZ, URZ ;  /* 0x000000ff05087290 */ /* 0x000fe4000fffe1ff */
[----:B------:R-:W-:Y:S01]  /*5300*/  UIADD3 UR10, UPT, UPT, -UR11, URZ, URZ ;  /* 0x000000ff0b0a7290 */ /* 0x000fe2000fffe1ff */
[----:B------:R-:W-:Y:S01]  /*5310*/  @!UP0 UMOV UR4, UR9 ;  /* 0x0000000900048c82 */ /* 0x000fe20008000000 */
[----:B------:R-:W-:Y:S02]  /*5320*/  UIADD3 UR9, UPT, UPT, -UR6, URZ, URZ ;  /* 0x000000ff06097290 */ /* 0x000fe4000fffe1ff */
[----:B------:R-:W-:Y:S02]  /*5330*/  @!UP0 USHF.R.U32.HI UR4, URZ, UR41, UR4 ;  /* 0x00000029ff048299 */ /* 0x000fe40008011604 */
[----:B------:R-:W-:Y:S02]  /*5340*/  UIMAD UR10, UR42, UR10, UR6 ;  /* 0x0000000a2a0a72a4 */ /* 0x000fe4000f8e0206 */
[----:B------:R-:W-:Y:S04]  /*5350*/  @!UP0 USEL UR4, UR5, UR4, !UP2 ;  /* 0x0000000405048287 */ /* 0x000fe8000d000000 */
[----:B------:R-:W-:Y:S02]  /*5360*/  @!UP0 UIMAD UR10, UR7, UR10, UR4 ;  /* 0x0000000a070a82a4 */ /* 0x000fe4000f8e0204 */
[----:B------:R-:W-:Y:S02]  /*5370*/  @!UP0 UIADD3 UR11, UPT, UPT, UR11, -UR4, URZ ;  /* 0x800000040b0b8290 */ /* 0x000fe4000fffe0ff */
[----:B------:R-:W-:Y:S02]  /*5380*/  UIMAD UR7, UR43, UR8, UR38 ;  /* 0x000000082b0772a4 */ /* 0x000fe4000f8e0226 */
[----:B------:R-:W-:Y:S02]  /*5390*/  @!UP0 UIMAD UR6, UR11, UR42, UR5 ;  /* 0x0000002a0b0682a4 */ /* 0x000fe4000f8e0205 */
[----:B------:R-:W-:Y:S01]  /*53a0*/  UIMAD UR4, UR54, UR9, UR37 ;  /* 0x00000009360472a4 */ /* 0x000fe2000f8e0225 */
[----:B------:R-:W-:Y:S02]  /*53b0*/  @!UP0 UMOV UR5, UR10 ;  /* 0x0000000a00058c82 */ /* 0x000fe40008000000 */
[----:B------:R-:W-:Y:S02]  /*53c0*/  UIMAD UR38, UR5, UR43, UR7 ;  /* 0x0000002b052672a4 */ /* 0x000fe4000f8e0207 */
[----:B------:R-:W-:Y:S11]  /*53d0*/  UIMAD UR37, UR6, UR54, UR4 ;  /* 0x00000036062572a4 */ /* 0x000ff6000f8e0204 */
[----:B------:R-:W-:Y:S01]  /*53e0*/  @!UPT UIADD3 URZ, UPT, UPT, URZ, URZ, URZ ;  /* 0x000000fffffff290 */ /* 0x000fe2000fffe0ff */
.L_x_88:
[----:B------:R-:W-:Y:S01]  /*53f0*/  UISETP.NE.AND UP0, UPT, UR39, 0x1, UPT ;  /* 0x000000012700788c */ /* 0x000fe2000bf05270 */
[----:B------:R-:W-:Y:S01]  /*5400*/  IADD3 R162, PT, PT, R162, 0x1, RZ ;  /* 0x00000001a2a27810 */ /* 0x000fe20007ffe0ff */
[----:B------:R-:W-:Y:S02]  /*5410*/  USHF.L.U32 UR50, UR16, 0x7, URZ ;  /* 0x0000000710327899 */ /* 0x000fe400080006ff */
[----:B------:R-:W-:Y:S07]  /*5420*/  USHF.L.U32 UR49, UR20, 0x7, URZ ;  /* 0x0000000714317899 */ /* 0x000fee00080006ff */
[----:B------:R-:W2:Y:S01]  /*5430*/  @!UP0 LDCU.128 UR12, c[0x0][0xb10] ;  /* 0x00016200ff0c87ac */ /* 0x000ea20008000c00 */
[----:B------:R-:W3:Y:S01]  /*5440*/  @!UP0 LDCU UR5, c[0x0][0xb0c] ;  /* 0x00016180ff0587ac */ /* 0x000ee20008000800 */
[----:B------:R-:W4:Y:S01]  /*5450*/  @!UP0 LDCU UR10, c[0x0][0xb20] ;  /* 0x00016400ff0a87ac */ /* 0x000f220008000800 */
[----:B--2---:R-:W-:Y:S02]  /*5460*/  UIMAD.WIDE.U32 UR8, UR38, UR12, URZ ;  /* 0x0000000c260872a5 */ /* 0x004fe4000f8e00ff */
[----:B------:R-:W-:Y:S02]  /*5470*/  UIMAD.WIDE.U32 UR6, UR37, UR15, URZ ;  /* 0x0000000f250672a5 */ /* 0x000fe4000f8e00ff */
[----:B------:R-:W-:Y:S03]  /*5480*/  @!UP0 UISETP.NE.AND UP1, UPT, UR14, 0x1, UPT ;  /* 0x000000010e00888c */ /* 0x000fe6000bf25270 */
[----:B------:R-:W-:Y:S01]  /*5490*/  @!UP0 UMOV UR4, UR9 ;  /* 0x0000000900048c82 */ /* 0x000fe20008000000 */
[----:B---3--:R-:W-:Y:S02]  /*54a0*/  @!UP0 UISETP.NE.AND UP2, UPT, UR5, 0x1, UPT ;  /* 0x000000010500888c */ /* 0x008fe4000bf45270 */
[----:B------:R-:W-:Y:S01]  /*54b0*/  @!UP0 USHF.R.U32.HI UR4, URZ, UR13, UR4 ;  /* 0x0000000dff048299 */ /* 0x000fe20008011604 */
[----:B------:R-:W-:Y:S02]  /*54c0*/  @!UP0 UMOV UR6, UR7 ;  /* 0x0000000700068c82 */ /* 0x000fe40008000000 */
[----:B----4-:R-:W-:Y:S02]  /*54d0*/  @!UP0 USHF.R.U32.HI UR6, URZ, UR10, UR6 ;  /* 0x0000000aff068299 */ /* 0x010fe40008011606 */
[----:B------:R-:W-:Y:S02]  /*54e0*/  @!UP0 USEL UR7, UR38, UR4, !UP2 ;  /* 0x0000000426078287 */ /* 0x000fe4000d000000 */
[----:B------:R-:W-:Y:S04]  /*54f0*/  @!UP0 USEL UR6, UR37, UR6, !UP1 ;  /* 0x0000000625068287 */ /* 0x000fe8000c800000 */
[----:B------:R-:W-:Y:S02]  /*5500*/  @!UP0 UIADD3 UR4, UPT, UPT, -UR7, UR6, URZ ;  /* 0x0000000607048290 */ /* 0x000fe4000fffe1ff */
[----:B------:R-:W-:Y:S02]  /*5510*/  @!UP0 UIADD3 UR6, UPT, UPT, UR7, -UR6, URZ ;  /* 0x8000000607068290 */ /* 0x000fe4000fffe0ff */
[----:B------:R-:W-:Y:S02]  /*5520*/  @!UP0 UIMAD UR38, UR4, UR5, UR38 ;  /* 0x00000005042682a4 */ /* 0x000fe4000f8e0226 */
[----:B------:R-:W-:Y:S02]  /*5530*/  @!UP0 UIMAD UR37, UR6, UR14, UR37 ;  /* 0x0000000e062582a4 */ /* 0x000fe4000f8e0225 */
[----:B------:R-:W-:Y:S09]  /*5540*/  ULOP3.LUT UP0, URZ, UR62, 0x1b0, URZ, 0xc0, !UPT ;  /* 0x000001b03eff7892 */ /* 0x000ff2000f80c0ff */
[----:B------:R-:W-:Y:S05]  /*5550*/  BRA.U !UP0, `(.L_x_89) ;  /* 0x0000000108407547 */ /* 0x000fea000b800000 */
[----:B------:R-:W2:Y:S01]  /*5560*/  LDCU.64 UR8, c[0x4][0x80] ;  /* 0x01001000ff0877ac */ /* 0x000ea20008000a00 */
[----:B------:R-:W-:Y:S01]  /*5570*/  MOV R3, 0x0 ;  /* 0x0000000000037802 */ /* 0x000fe20000000f00 */
[----:B------:R-:W-:Y:S02]  /*5580*/  HFMA2 R12, -RZ, RZ, 0, 5.9604644775390625e-08 ;  /* 0x00000001ff0c7431 */ /* 0x000fe400000001ff */
[----:B------:R-:W-:Y:S02]  /*5590*/  IMAD.MOV.U32 R8, RZ, RZ, 0x70 ;  /* 0x00000070ff087424 */ /* 0x000fe400078e00ff */
[----:B------:R-:W-:Y:S01]  /*55a0*/  IMAD.MOV.U32 R13, RZ, RZ, RZ ;  /* 0x000000ffff0d7224 */ /* 0x000fe200078e00ff */
[----:B------:R-:W3:Y:S01]  /*55b0*/  LDCU.64 UR6, c[0x4][0x88] ;  /* 0x01001100ff0677ac */ /* 0x000ee20008000a00 */
[----:B------:R-:W4:Y:S01]  /*55c0*/  LDC.64 R2, c[0x4][R3] ;  /* 0x0100000003027b82 */ /* 0x000f220000000a00 */
[----:B------:R-:W1:Y:S01]  /*55d0*/  LDCU.64 UR4, c[0x4][0x8] ;  /* 0x01000100ff0477ac */ /* 0x000e620008000a00 */
[----:B--2---:R-:W-:Y:S01]  /*55e0*/  MOV R5, UR9 ;  /* 0x0000000900057c02 */ /* 0x004fe20008000f00 */
[----:B------:R-:W-:Y:S01]  /*55f0*/  IMAD.U32 R4, RZ, RZ, UR8 ;  /* 0x00000008ff047e24 */ /* 0x000fe2000f8e00ff */
[----:B---3--:R-:W-:Y:S01]  /*5600*/  MOV R7, UR7 ;  /* 0x0000000700077c02 */ /* 0x008fe20008000f00 */
[----:B------:R-:W-:Y:S01]  /*5610*/  IMAD.U32 R6, RZ, RZ, UR6 ;  /* 0x00000006ff067e24 */ /* 0x000fe2000f8e00ff */
[----:B-1----:R-:W-:Y:S01]  /*5620*/  MOV R11, UR5 ;  /* 0x00000005000b7c02 */ /* 0x002fe20008000f00 */
[----:B------:R-:W-:Y:S02]  /*5630*/  IMAD.U32 R10, RZ, RZ, UR4 ;  /* 0x00000004ff0a7e24 */ /* 0x000fe4000f8e00ff */
[----:B------:R-:W-:Y:S07]  /*5640*/  LEPC R20, `(.L_x_89) ;  /* 0x000000001014794e */ /* 0x000fee0000000000 */
[----:B----45:R-:W-:Y:S05]  /*5650*/  CALL.ABS.NOINC R2 ;  /* 0x0000000002007343 */ /* 0x030fea0003c00000 */
.L_x_89:
[----:B------:R-:W-:Y:S01]  /*5660*/  LOP3.LUT P0, RZ, R177, 0x1b0, RZ, 0xc0, !PT ;  /* 0x000001b0b1ff7812 */ /* 0x000fe2000780c0ff */
[----:B------:R-:W-:Y:S11]  /*5670*/  BSSY.RECONVERGENT B6, `(.L_x_90) ;  /* 0x0000013000067945 */ /* 0x000ff60003800200 */
[----:B------:R-:W-:Y:S01]  /*5680*/  @!UPT UIADD3 URZ, UPT, UPT, URZ, URZ, URZ ;  /* 0x000000fffffff290 */ /* 0x000fe2000fffe0ff */
[----:B------:R-:W-:Y:S05]  /*5690*/  @!P0 BRA `(.L_x_91) ;  /* 0x0000000000408947 */ /* 0x000fea0003800000 */
        /* <DEDUP_REMOVED lines=16> */
.L_x_91:
[----:B------:R-:W-:Y:S05]  /*57a0*/  BSYNC.RECONVERGENT B6 ;  /* 0x0000000000067941 */ /* 0x000fea0003800200 */
.L_x_90:
[----:B------:R-:W-:Y:S01]  /*57b0*/  R2UR UR4, R161 ;  /* 0x00000000a10472ca */ /* 0x000fe200000e0000 */
[----:B------:R-:W-:Y:S01]  /*57c0*/  UISETP.NE.U32.AND UP0, UPT, UR60, URZ, UPT ;  /* 0x000000ff3c00728c */ /* 0x000fe2000bf05070 */
[----:B------:R-:W-:Y:S02]  /*57d0*/  ISETP.NE.U32.AND P4, PT, R156, RZ, PT ;  /* 0x000000ff9c00720c */ /* 0x000fe40003f85070 */
[----:B------:R-:W-:Y:S01]  /*57e0*/  ISETP.NE.U32.AND P2, PT, RZ, UR56, PT ;  /* 0x00000038ff007c0c */ /* 0x000fe2000bf45070 */
[----:B------:R-:W-:Y:S01]  /*57f0*/  UISETP.NE.AND.EX UP1, UPT, UR61, URZ, UPT, UP0 ;  /* 0x000000ff3d00728c */ /* 0x000fe2000bf25300 */
[----:B------:R-:W-:Y:S01]  /*5800*/  ISETP.NE.AND.EX P4, PT, R157, RZ, PT, P4 ;  /* 0x000000ff9d00720c */ /* 0x000fe20003f85340 */
[----:B------:R-:W-:Y:S01]  /*5810*/  UPLOP3.LUT UP0, UPT, UPT, UPT, UPT, 0x40, 0x4 ;  /* 0x000000000004789c */ /* 0x000fe20003f0e870 */
[----:B------:R-:W-:Y:S05]  /*5820*/  ISETP.NE.AND.EX P2, PT, RZ, UR57, PT, P2 ;  /* 0x00000039ff007c0c */ /* 0x000fea000bf45320 */
[----:B------:R-:W-:Y:S06]  /*5830*/  UISETP.NE.AND UP2, UPT, UR4, URZ, UPT ;  /* 0x000000ff0400728c */ /* 0x000fec000bf45270 */
[----:B------:R-:W-:Y:S05]  /*5840*/  PLOP3.LUT P1, PT, PT, PT, UP2, 0x80, 0x8 ;  /* 0x000000000008781c */ /* 0x000fea0003f2f028 */
[----:B------:R-:W-:Y:S06]  /*5850*/  @UP2 UPLOP3.LUT UP0, UPT, UPT, UPT, UP1, 0x80, 0x8 ;  /* 0x000000000008289c */ /* 0x000fec0003f0f010 */
[----:B------:R-:W-:Y:S01]  /*5860*/  PLOP3.LUT P0, PT, PT, PT, UP0, 0x80, 0x8 ;  /* 0x000000000008781c */ /* 0x000fe20003f0f008 */
[----:B------:R-:W-:Y:S01]  /*5870*/  @!UPT UIADD3 URZ, UPT, UPT, URZ, URZ, URZ ;  /* 0x000000fffffff290 */ /* 0x000fe2000fffe0ff */
[----:B------:R-:W-:Y:S11]  /*5880*/  BRA.U !UP1, `(.L_x_92) ;  /* 0x00000001093c7547 */ /* 0x000ff6000b800000 */
[----:B------:R-:W-:Y:S01]  /*5890*/  UISETP.NE.U32.AND UP0, UPT, UR56, URZ, UPT ;  /* 0x000000ff3800728c */ /* 0x000fe2000bf05070 */
[----:B-1----:R-:W-:Y:S01]  /*58a0*/  HFMA2 R0, -RZ, RZ, 0, 5.9604644775390625e-08 ;  /* 0x00000001ff007431 */ /* 0x002fe200000001ff */
[----:B------:R-:W1:Y:S01]  /*58b0*/  LDCU.64 UR8, c[0x0][0x358] ;  /* 0x00006b00ff0877ac */ /* 0x000e620008000a00 */
[----:B------:R-:W-:Y:S01]  /*58c0*/  IMAD.MOV.U32 R158, RZ, RZ, 0x1 ;  /* 0x00000001ff9e7424 */ /* 0x000fe200078e00ff */
[----:B------:R-:W-:Y:S06]  /*58d0*/  UISETP.NE.AND.EX UP0, UPT, UR57, URZ, UPT, UP0 ;  /* 0x000000ff3900728c */ /* 0x000fec000bf05300 */
[----:B------:R-:W-:Y:S05]  /*58e0*/  PLOP3.LUT P3, PT, PT, PT, UP0, 0x80, 0x8 ;  /* 0x000000000008781c */ /* 0x000fea0003f6f008 */
[----:B------:R-:W2:Y:S01]  /*58f0*/  @UP0 LDCU.64 UR4, c[0x0][0x888] ;  /* 0x00011100ff0407ac */ /* 0x000ea20008000a00 */
[----:B------:R-:W-:Y:S07]  /*5900*/  @UP0 UIMAD UR6, UR36, UR60, URZ ;  /* 0x0000003c240602a4 */ /* 0x000fee000f8e02ff */
[----:B------:R-:W-:Y:S01]  /*5910*/  @!P3 PRMT R158, R0, 0x7610, R158 ;  /* 0x00007610009eb816 */ /* 0x000fe2000000009e */
[----:B--2---:R-:W-:Y:S06]  /*5920*/  @UP0 UIMAD.WIDE UR4, UR6, 0x4, UR4 ;  /* 0x00000004060408a5 */ /* 0x004fec000f8e0204 */
[----:B------:R-:W-:Y:S01]  /*5930*/  IMAD.U32 R2, RZ, RZ, UR4 ;  /* 0x00000004ff027e24 */ /* 0x000fe2000f8e00ff */
[----:B------:R-:W-:Y:S04]  /*5940*/  MOV R3, UR5 ;  /* 0x0000000500037c02 */ /* 0x000fe80008000f00 */
[----:B------:R-:W2:Y:S01]  /*5950*/  @!UP0 LDCU UR4, c[0x0][0x880] ;  /* 0x00011000ff0487ac */ /* 0x000ea20008000800 */
[----:B-1---5:R3:W5:Y:S02]  /*5960*/  @P3 LDG.E R73, desc[UR8][R2.64] ;  /* 0x0000000802493981 */ /* 0x022764000c1e1900 */
[----:B--23--:R-:W-:Y:S02]  /*5970*/  @!P3 IMAD.U32 R73, RZ, RZ, UR4 ;  /* 0x00000004ff49be24 */ /* 0x00cfe4000f8e00ff */
.L_x_92:
[----:B------:R-:W-:Y:S05]  /*5980*/  @!P4 BRA `(.L_x_93) ;  /* 0x000000000024c947 */ /* 0x000fea0003800000 */
[----:B------:R-:W-:Y:S01]  /*5990*/  ISETP.NE.U32.AND P3, PT, R138, RZ, PT ;  /* 0x000000ff8a00720c */ /* 0x000fe20003f65070 */
[----:B------:R-:W2:Y:S03]  /*59a0*/  LDCU.64 UR4, c[0x0][0x358] ;  /* 0x00006b00ff0477ac */ /* 0x000ea60008000a00 */
[----:B------:R-:W-:Y:S11]  /*59b0*/  ISETP.NE.AND.EX P3, PT, R139, RZ, PT, P3 ;  /* 0x000000ff8b00720c */ /* 0x000ff60003f65330 */
[----:B------:R-:W-:Y:S02]  /*59c0*/  @!UPT UIADD3 URZ, UPT, UPT, URZ, URZ, URZ ;  /* 0x000000fffffff290 */ /* 0x000fe4000fffe0ff */
[----:B------:R-:W3:Y:S01]  /*59d0*/  @P3 LDC.64 R2, c[0x0][0x8a8] ;  /* 0x00022a00ff023b82 */ /* 0x000ee20000000a00 */
[----:B-1----:R-:W-:Y:S04]  /*59e0*/  @P3 IMAD R0, R156, UR36, RZ ;  /* 0x000000249c003c24 */ /* 0x002fe8000f8e02ff */
[----:B---3--:R-:W-:Y:S05]  /*59f0*/  @P3 IMAD.WIDE R2, R0, 0x4, R2 ;  /* 0x0000000400023825 */ /* 0x008fea00078e0202 */
[----:B--2--5:R2:W5:Y:S02]  /*5a00*/  @P3 LDG.E R70, desc[UR4][R2.64] ;  /* 0x0000000402463981 */ /* 0x024564000c1e1900 */
[----:B--2---:R-:W3:Y:S02]  /*5a10*/  @!P3 LDC R70, c[0x0][0x8a0] ;  /* 0x00022800ff46bb82 */ /* 0x004ee40000000800 */
.L_x_93:
[----:B-----5:R-:W-:Y:S01]  /*5a20*/  FSETP.NEU.AND P4, PT, R73, RZ, PT ;  /* 0x000000ff4900720b */ /* 0x020fe20003f8d000 */
[----:B------:R-:W-:Y:S01]  /*5a30*/  BSSY B1, `(.L_x_94) ;  /* 0x0000047000017945 */ /* 0x000fe20003800000 */
[----:B------:R-:W-:Y:S01]  /*5a40*/  SEL R7, RZ, 0xffffffff, P2 ;  /* 0xffffffffff077807 */ /* 0x000fe20001000000 */
[----:B------:R-:W-:Y:S01]  /*5a50*/  IMAD.MOV.U32 R187, RZ, RZ, 0x1 ;  /* 0x00000001ffbb7424 */ /* 0x000fe200078e00ff */
[----:B------:R-:W-:Y:S01]  /*5a60*/  LOP3.LUT P3, RZ, R158, 0xff, RZ, 0xc0, !PT ;  /* 0x000000ff9eff7812 */ /* 0x000fe2000786c0ff */
[----:B------:R-:W-:Y:S01]  /*5a70*/  IMAD R71, R68, 0x80, R69 ;  /* 0x0000008044477824 */ /* 0x000fe200078e0245 */
[----:B-1----:R-:W-:Y:S02]  /*5a80*/  @P1 SEL R0, RZ, 0xffffffff, P4 ;  /* 0xffffffffff001807 */ /* 0x002fe40002000000 */
[----:B------:R-:W-:Y:S02]  /*5a90*/  CS2R R154, SRZ ;  /* 0x00000000009a7805 */ /* 0x000fe4000001ff00 */
[----:B------:R-:W-:Y:S02]  /*5aa0*/  LEA R3, R166, UR44, 0x3 ;  /* 0x0000002ca6037c11 */ /* 0x000fe4000f8e18ff */
[----:B------:R-:W-:Y:S02]  /*5ab0*/  CS2R R152, SRZ ;  /* 0x0000000000987805 */ /* 0x000fe4000001ff00 */
[----:B------:R-:W-:Y:S02]  /*5ac0*/  @P0 SEL R0, R7, R0, !P3 ;  /* 0x0000000007000207 */ /* 0x000fe40005800000 */
[----:B------:R-:W-:Y:S02]  /*5ad0*/  CS2R R150, SRZ ;  /* 0x0000000000967805 */ /* 0x000fe4000001ff00 */
[----:B------:R-:W-:Y:S02]  /*5ae0*/  LEA R186, R68, UR44, 0x3 ;  /* 0x0000002c44ba7c11 */ /* 0x000fe4000f8e18ff */
[----:B------:R-:W-:Y:S02]  /*5af0*/  CS2R R148, SRZ ;  /* 0x0000000000947805 */ /* 0x000fe4000001ff00 */
[----:B------:R-:W-:Y:S02]  /*5b00*/  @P1 LOP3.LUT R0, R0, 0x1, RZ, 0xc0, !PT ;  /* 0x0000000100001812 */ /* 0x000fe400078ec0ff */
[----:B------:R-:W-:Y:S02]  /*5b10*/  CS2R R146, SRZ ;  /* 0x0000000000927805 */ /* 0x000fe4000001ff00 */
[----:B------:R-:W-:Y:S02]  /*5b20*/  SHF.L.U32 R5, R168, 0x1f, RZ ;  /* 0x0000001fa8057819 */ /* 0x000fe400000006ff */
[----:B------:R-:W-:Y:S02]  /*5b30*/  CS2R R144, SRZ ;  /* 0x0000000000907805 */ /* 0x000fe4000001ff00 */
[----:B------:R-:W-:Y:S02]  /*5b40*/  ISETP.NE.U32.OR P6, PT, R0, 0x1, !P1 ;  /* 0x000000010000780c */ /* 0x000fe40004fc5470 */
[----:B------:R-:W-:Y:S02]  /*5b50*/  CS2R R142, SRZ ;  /* 0x00000000008e7805 */ /* 0x000fe4000001ff00 */
[----:B------:R-:W-:Y:S02]  /*5b60*/  PLOP3.LUT P2, PT, PT, PT, UP1, 0x80, 0x8 ;  /* 0x000000000008781c */ /* 0x000fe40003f4f018 */
[----:B------:R-:W-:Y:S02]  /*5b70*/  CS2R R140, SRZ ;  /* 0x00000000008c7805 */ /* 0x000fe4000001ff00 */
[----:B------:R-:W-:Y:S02]  /*5b80*/  SEL R0, RZ, 0xffffffff, P4 ;  /* 0xffffffffff007807 */ /* 0x000fe40002000000 */
[----:B------:R-:W-:Y:S03]  /*5b90*/  P2R R172, PR, RZ, 0x40 ;  /* 0x00000040ffac7803 */ /* 0x000fe60000000000 */
[----:B------:R-:W-:Y:S04]  /*5ba0*/  @P6 SHF.L.U32 R2, R165, 0x1f, RZ ;  /* 0x0000001fa5026819 */ /* 0x000fe800000006ff */
[----:B------:R-:W-:Y:S01]  /*5bb0*/  @P2 SEL R0, R7, R0, !P3 ;  /* 0x0000000007002207 */ /* 0x000fe20005800000 */
[----:B------:R-:W1:Y:S03]  /*5bc0*/  @P6 SYNCS.PHASECHK.TRANS64.TRYWAIT P1, [R3+URZ+0x50], R2 ;  /* 0x00005002030065a7 */ /* 0x000e6600080211ff */
[----:B------:R-:W-:Y:S04]  /*5bd0*/  LOP3.LUT R0, R0, 0x1, RZ, 0xc0, !PT ;  /* 0x0000000100007812 */ /* 0x000fe800078ec0ff */
[----:B------:R-:W-:Y:S04]  /*5be0*/  ISETP.NE.U32.AND P5, PT, R0, 0x1, PT ;  /* 0x000000010000780c */ /* 0x000fe80003fa5070 */
[----:B------:R-:W-:Y:S01]  /*5bf0*/  P2R R192, PR, RZ, 0x20 ;  /* 0x00000020ffc07803 */ /* 0x000fe20000000000 */
[----:B------:R2:W4:Y:S01]  /*5c00*/  SYNCS.PHASECHK.TRANS64.TRYWAIT P0, [R186+URZ+0xa0], R5 ;  /* 0x0000a005ba0075a7 */ /* 0x00052200080011ff */
[----:B-1----:R-:W-:Y:S01]  /*5c10*/  @P6 SEL R187, RZ, 0x1, !P1 ;  /* 0x00000001ffbb6807 */ /* 0x002fe20004800000 */
[----:B--2---:R-:W-:Y:S06]  /*5c20*/  @!P6 BRA `(.L_x_95) ;  /* 0x00000000009ce947 */ /* 0x004fec0003800000 */
[----:B------:R-:W-:Y:S01]  /*5c30*/  @P5 IMAD R7, R166, 0x2000, R171 ;  /* 0x00002000a6075824 */ /* 0x000fe200078e02ab */
[----:B------:R-:W-:Y:S01]  /*5c40*/  ISETP.NE.AND P1, PT, R187, RZ, PT ;  /* 0x000000ffbb00720c */ /* 0x000fe20003f25270 */
[----:B------:R-:W-:Y:S01]  /*5c50*/  BSSY B0, `(.L_x_96) ;  /* 0x0000010000007945 */ /* 0x000fe20003800000 */
[----:B------:R-:W-:Y:S01]  /*5c60*/  CS2R R142, SRZ ;  /* 0x00000000008e7805 */ /* 0x000fe2000001ff00 */
[--C-:B------:R-:W-:Y:S01]  /*5c70*/  @P5 IMAD R6, R176, -0x10, R7.reuse ;  /* 0xfffffff0b0065824 */ /* 0x100fe200078e0207 */
[----:B------:R-:W-:Y:S01]  /*5c80*/  CS2R R140, SRZ ;  /* 0x00000000008c7805 */ /* 0x000fe2000001ff00 */
[----:B------:R-:W-:Y:S01]  /*5c90*/  @P5 IMAD R4, R170, -0x10, R7 ;  /* 0xfffffff0aa045824 */ /* 0x000fe200078e0207 */
[----:B------:R-:W-:Y:S01]  /*5ca0*/  CS2R R150, SRZ ;  /* 0x0000000000967805 */ /* 0x000fe2000001ff00 */
[----:B------:R-:W-:Y:S01]  /*5cb0*/  @P5 IMAD R2, R169, 0x10, R6 ;  /* 0x00000010a9025824 */ /* 0x000fe200078e0206 */
[----:B------:R-:W-:Y:S02]  /*5cc0*/  CS2R R148, SRZ ;  /* 0x0000000000947805 */ /* 0x000fe4000001ff00 */
[----:B------:R-:W-:Y:S02]  /*5cd0*/  CS2R R146, SRZ ;  /* 0x0000000000927805 */ /* 0x000fe4000001ff00 */
[----:B------:R-:W-:Y:S02]  /*5ce0*/  CS2R R144, SRZ ;  /* 0x0000000000907805 */ /* 0x000fe4000001ff00 */
[----:B------:R-:W-:Y:S02]  /*5cf0*/  CS2R R154, SRZ ;  /* 0x00000000009a7805 */ /* 0x000fe4000001ff00 */
[----:B------:R-:W-:Y:S01]  /*5d00*/  CS2R R152, SRZ ;  /* 0x0000000000987805 */ /* 0x000fe2000001ff00 */
[----:B------:R-:W-:Y:S06]  /*5d10*/  @P1 BRA `(.L_x_97) ;  /* 0x00000000000c1947 */ /* 0x000fec0003800000 */
[----:B------:R-:W-:Y:S04]  /*5d20*/  SHF.L.U32 R0, R165, 0x1f, RZ ;  /* 0x0000001fa5007819 */ /* 0x000fe800000006ff */
[----:B------:R-:W1:Y:S02]  /*5d30*/  SYNCS.PHASECHK.TRANS64.TRYWAIT P1, [R3+URZ+0x50], R0 ;  /* 0x00005000030075a7 */ /* 0x000e6400080211ff */
[----:B-1----:R-:W-:Y:S05]  /*5d40*/  @!P1 BRA `(.L_x_98) ;  /* 0x0000003400409947 */ /* 0x002fea0003800000 */
.L_x_97:
[----:B------:R-:W-:Y:S05]  /*5d50*/  BSYNC B0 ;  /* 0x0000000000007941 */ /* 0x000fea0003800000 */
.L_x_96:
[----:B------:R-:W-:Y:S01]  /*5d60*/  ISETP.NE.AND P1, PT, R192, RZ, PT ;  /* 0x000000ffc000720c */ /* 0x000fe20003f25270 */
[----:B-1----:R-:W-:Y:S02]  /*5d70*/  VIADD R3, R3, 0x60 ;  /* 0x0000006003037836 */ /* 0x002fe40000000000 */
[----:B------:R-:W-:Y:S02]  /*5d80*/  IMAD.U32 R0, RZ, RZ, UR45 ;  /* 0x0000002dff007e24 */ /* 0x000fe4000f8e00ff */
[----:B------:R-:W-:Y:S03]  /*5d90*/  VIADD R166, R166, 0x1 ;  /* 0x00000001a6a67836 */ /* 0x000fe60000000000 */
[----:B------:R-:W-:Y:S05]  /*5da0*/  PRMT R0, R0, 0x654, R3 ;  /* 0x0000065400007816 */ /* 0x000fea0000000003 */
[----:B------:R1:W2:Y:S04]  /*5db0*/  @P1 LDS.128 R140, [R7] ;  /* 0x00000000078c1984 */ /* 0x0002a80000000c00 */
[----:B------:R1:W1:Y:S04]  /*5dc0*/  @P1 LDS.128 R148, [R4+0x20] ;  /* 0x0000200004941984 */ /* 0x0002680000000c00 */
[----:B------:R1:W1:Y:S04]  /*5dd0*/  @P1 LDS.128 R144, [R6+0x10] ;  /* 0x0000100006901984 */ /* 0x0002680000000c00 */
[----:B------:R1:W1:Y:S01]  /*5de0*/  @P1 LDS.128 R152, [R2+0x10] ;  /* 0x0000100002981984 */ /* 0x0002620000000c00 */
[C---:B------:R-:W-:Y:S01]  /*5df0*/  ISETP.NE.AND P1, PT, R166.reuse, 0x2, PT ;  /* 0x00000002a600780c */ /* 0x040fe20003f25270 */
[----:B------:R-:W-:Y:S01]  /*5e00*/  @!PT LDS RZ, [RZ] ;  /* 0x00000000fffff984 */ /* 0x000fe20000000800 */
[----:B------:R-:W-:Y:S01]  /*5e10*/  @!PT LDS RZ, [RZ] ;  /* 0x00000000fffff984 */ /* 0x000fe20000000800 */
[----:B------:R-:W-:Y:S01]  /*5e20*/  @!PT LDS RZ, [RZ] ;  /* 0x00000000fffff984 */ /* 0x000fe20000000800 */
[----:B------:R-:W-:Y:S01]  /*5e30*/  @!PT LDS RZ, [RZ] ;  /* 0x00000000fffff984 */ /* 0x000fe20000000800 */
[----:B------:R5:W-:Y:S06]  /*5e40*/  MEMBAR.ALL.CTA ;  /* 0x0000000000007992 */ /* 0x000bec0000008000 */
[----:B-----5:R-:W5:Y:S01]  /*5e50*/  FENCE.VIEW.ASYNC.S ;  /* 0x00000000000073c6 */ /* 0x020f620000000000 */
[----:B------:R-:W-:Y:S01]  /*5e60*/  SEL R166, R166, RZ, P1 ;  /* 0x000000ffa6a67207 */ /* 0x000fe20000800000 */
[----:B-----5:R5:W-:Y:S02]  /*5e70*/  SYNCS.ARRIVE.TRANS64.RED.A1T0 RZ, [R0+URZ], RZ ;  /* 0x000000ff00ff79a7 */ /* 0x020be400081004ff */
[----:B-----5:R-:W-:Y:S04]  /*5e80*/  SEL R0, RZ, 0x1, P1 ;  /* 0x00000001ff007807 */ /* 0x020fe80000800000 */
[----:B--2---:R-:W-:Y:S02]  /*5e90*/  LOP3.LUT R165, R165, R0, RZ, 0x3c, !PT ;  /* 0x00000000a5a57212 */ /* 0x004fe400078e3cff */
.L_x_95:
[----:B------:R-:W-:Y:S05]  /*5ea0*/  BSYNC B1 ;  /* 0x0000000000017941 */ /* 0x000fea0003800000 */
.L_x_94:
[----:B------:R-:W-:Y:S04]  /*5eb0*/  SHF.R.U32.HI R0, RZ, 0x15, R71 ;  /* 0x00000015ff007819 */ /* 0x000fe80000011647 */
[----:B------:R-:W-:Y:S01]  /*5ec0*/  LOP3.LUT P1, RZ, R0, 0x3, R159, 0x48, !PT ;  /* 0x0000000300ff7812 */ /* 0x000fe2000782489f */
[----:B------:R-:W-:Y:S01]  /*5ed0*/  @!UPT UIADD3 URZ, UPT, UPT, URZ, URZ, URZ ;  /* 0x000000fffffff290 */ /* 0x000fe2000fffe0ff */
[----:B----4-:R-:W-:Y:S11]  /*5ee0*/  @P0 BRA `(.L_x_99) ;  /* 0x0000000000080947 */ /* 0x010ff60003800000 */
[----:B------:R-:W2:Y:S02]  /*5ef0*/  SYNCS.PHASECHK.TRANS64.TRYWAIT P0, [R186+URZ+0xa0], R5 ;  /* 0x0000a005ba0075a7 */ /* 0x000ea400080011ff */
[----:B--2---:R-:W-:Y:S05]  /*5f00*/  @!P0 BRA `(.L_x_100) ;  /* 0x0000003000e48947 */ /* 0x004fea0003800000 */
.L_x_99:
[----:B------:R-:W-:Y:S04]  /*5f10*/  BSSY.RECONVERGENT B6, `(.L_x_101) ;  /* 0x0000012000067945 */ /* 0x000fe80003800200 */
[----:B------:R-:W-:Y:S05]  /*5f20*/  @!P1 BRA `(.L_x_102) ;  /* 0x0000000000409947 */ /* 0x000fea0003800000 */
[----:B------:R-:W2:Y:S01]  /*5f30*/  LDCU.64 UR8, c[0x4][0x70] ;  /* 0x01000e00ff0877ac */ /* 0x000ea20008000a00 */
[----:B------:R-:W-:Y:S01]  /*5f40*/  MOV R3, 0x0 ;  /* 0x0000000000037802 */ /* 0x000fe20000000f00 */
[----:B------:R-:W-:Y:S02]  /*5f50*/  HFMA2 R12, -RZ, RZ, 0, 5.9604644775390625e-08 ;  /* 0x00000001ff0c7431 */ /* 0x000fe400000001ff */
[----:B------:R-:W-:Y:S02]  /*5f60*/  IMAD.MOV.U32 R8, RZ, RZ, 0x192 ;  /* 0x00000192ff087424 */ /* 0x000fe400078e00ff */
[----:B------:R-:W-:Y:S01]  /*5f70*/  IMAD.MOV.U32 R13, RZ, RZ, RZ ;  /* 0x000000ffff0d7224 */ /* 0x000fe200078e00ff */
[----:B------:R-:W4:Y:S01]  /*5f80*/  LDCU.64 UR6, c[0x4][0x78] ;  /* 0x01000f00ff0677ac */ /* 0x000f220008000a00 */
[----:B-1----:R-:W1:Y:S01]  /*5f90*/  LDC.64 R2, c[0x4][R3] ;  /* 0x0100000003027b82 */ /* 0x002e620000000a00 */
[----:B------:R-:W5:Y:S01]  /*5fa0*/  LDCU.64 UR4, c[0x4][0x10] ;  /* 0x01000200ff0477ac */ /* 0x000f620008000a00 */
[----:B--2---:R-:W-:Y:S01]  /*5fb0*/  MOV R5, UR9 ;  /* 0x0000000900057c02 */ /* 0x004fe20008000f00 */
[----:B------:R-:W-:Y:S01]  /*5fc0*/  IMAD.U32 R4, RZ, RZ, UR8 ;  /* 0x00000008ff047e24 */ /* 0x000fe2000f8e00ff */
[----:B----4-:R-:W-:Y:S01]  /*5fd0*/  MOV R7, UR7 ;  /* 0x0000000700077c02 */ /* 0x010fe20008000f00 */
[----:B------:R-:W-:Y:S01]  /*5fe0*/  IMAD.U32 R6, RZ, RZ, UR6 ;  /* 0x00000006ff067e24 */ /* 0x000fe2000f8e00ff */
[----:B-----5:R-:W-:Y:S01]  /*5ff0*/  MOV R11, UR5 ;  /* 0x00000005000b7c02 */ /* 0x020fe20008000f00 */
[----:B------:R-:W-:Y:S02]  /*6000*/  IMAD.U32 R10, RZ, RZ, UR4 ;  /* 0x00000004ff0a7e24 */ /* 0x000fe4000f8e00ff */
[----:B------:R-:W-:Y:S07]  /*6010*/  LEPC R20, `(.L_x_102) ;  /* 0x000000001014794e */ /* 0x000fee0000000000 */
[----:B-1-3--:R-:W-:Y:S05]  /*6020*/  CALL.ABS.NOINC R2 ;  /* 0x0000000002007343 */ /* 0x00afea0003c00000 */
.L_x_102:
[----:B------:R-:W-:Y:S05]  /*6030*/  BSYNC.RECONVERGENT B6 ;  /* 0x0000000000067941 */ /* 0x000fea0003800200 */
.L_x_101:
[-C--:B------:R-:W-:Y:S01]  /*6040*/  F2FP.F16.E4M3.UNPACK_B R74, R140.reuse ;  /* 0x0000008cff4a723e */ /* 0x080fe200020006ff */
[----:B------:R-:W-:Y:S05]  /*6050*/  WARPSYNC.ALL ;  /* 0x0000000000007948 */ /* 0x000fea0003800000 */
[----:B------:R-:W-:Y:S01]  /*6060*/  R2UR UR4, R71 ;  /* 0x00000000470472ca */ /* 0x000fe200000e0000 */
[--C-:B------:R-:W-:Y:S01]  /*6070*/  HADD2.F32 R72, -RZ, R74.reuse.H0_H0 ;  /* 0x2000004aff487230 */ /* 0x100fe20000004100 */
[----:B------:R-:W-:Y:S01]  /*6080*/  F2FP.F16.E4M3.UNPACK_B R76, R140.H1 ;  /* 0x0000008cff4c723e */ /* 0x000fe200030006ff */
[----:B------:R-:W-:Y:S01]  /*6090*/  HADD2.F32 R75, -RZ, R74.H1_H1 ;  /* 0x3000004aff4b7230 */ /* 0x000fe20000004100 */
[-C--:B------:R-:W-:Y:S01]  /*60a0*/  F2FP.F16.E4M3.UNPACK_B R78, R141.reuse ;  /* 0x0000008dff4e723e */ /* 0x080fe200020006ff */
[----:B------:R-:W-:Y:S01]  /*60b0*/  BSSY.RECONVERGENT B0, `(.L_x_103) ;  /* 0x000011d000007945 */ /* 0x000fe20003800200 */
[----:B------:R-:W-:Y:S01]  /*60c0*/  F2FP.F16.E4M3.UNPACK_B R80, R141.H1 ;  /* 0x0000008dff50723e */ /* 0x000fe200030006ff */
[----:B------:R-:W-:Y:S01]  /*60d0*/  HADD2.F32 R74, -RZ, R76.H0_H0 ;  /* 0x2000004cff4a7230 */ /* 0x000fe20000004100 */
[-C--:B------:R-:W-:Y:S01]  /*60e0*/  F2FP.F16.E4M3.UNPACK_B R82, R142.reuse ;  /* 0x0000008eff52723e */ /* 0x080fe200020006ff */
[--C-:B------:R-:W-:Y:S01]  /*60f0*/  HADD2.F32 R77, -RZ, R78.reuse.H0_H0 ;  /* 0x2000004eff4d7230 */ /* 0x100fe20000004100 */
[----:B------:R-:W-:Y:S01]  /*6100*/  F2FP.F16.E4M3.UNPACK_B R84, R142.H1 ;  /* 0x0000008eff54723e */ /* 0x000fe200030006ff */
[----:B------:R-:W-:Y:S01]  /*6110*/  HADD2.F32 R78, -RZ, R78.H1_H1 ;  /* 0x3000004eff4e7230 */ /* 0x000fe20000004100 */
[-C--:B------:R-:W-:Y:S01]  /*6120*/  F2FP.F16.E4M3.UNPACK_B R86, R143.reuse ;  /* 0x0000008fff56723e */ /* 0x080fe200020006ff */
[----:B-12---:R-:W3:Y:S01]  /*6130*/  LDTM.x64 R4, tmem[UR4] ;  /* 0x00000004000479ee */ /* 0x006ee20008340000 */
[----:B------:R-:W-:Y:S01]  /*6140*/  F2FP.F16.E4M3.UNPACK_B R88, R143.H1 ;  /* 0x0000008fff58723e */ /* 0x000fe200030006ff */
[----:B------:R-:W-:Y:S01]  /*6150*/  HADD2.F32 R76, -RZ, R76.H1_H1 ;  /* 0x3000004cff4c7230 */ /* 0x000fe20000004100 */
[-C--:B------:R-:W-:Y:S01]  /*6160*/  F2FP.F16.E4M3.UNPACK_B R90, R144.reuse ;  /* 0x00000090ff5a723e */ /* 0x080fe200020006ff */
[----:B------:R-:W-:Y:S01]  /*6170*/  HADD2.F32 R79, -RZ, R80.H0_H0 ;  /* 0x20000050ff4f7230 */ /* 0x000fe20000004100 */
[----:B------:R-:W-:Y:S01]  /*6180*/  F2FP.F16.E4M3.UNPACK_B R92, R144.H1 ;  /* 0x00000090ff5c723e */ /* 0x000fe200030006ff */
[--C-:B------:R-:W-:Y:S01]  /*6190*/  HADD2.F32 R81, -RZ, R82.reuse.H0_H0 ;  /* 0x20000052ff517230 */ /* 0x100fe20000004100 */
[----:B------:R-:W-:Y:S01]  /*61a0*/  ISETP.NE.AND P6, PT, R172, RZ, PT ;  /* 0x000000ffac00720c */ /* 0x000fe20003fc5270 */
[----:B------:R-:W-:Y:S01]  /*61b0*/  HADD2.F32 R82, -RZ, R82.H1_H1 ;  /* 0x30000052ff527230 */ /* 0x000fe20000004100 */
[----:B------:R-:W-:Y:S01]  /*61c0*/  SHF.L.U32 R194, R164, 0x4, RZ ;  /* 0x00000004a4c27819 */ /* 0x000fe200000006ff */
[--C-:B------:R-:W-:Y:S01]  /*61d0*/  HADD2.F32 R85, -RZ, R86.reuse.H0_H0 ;  /* 0x20000056ff557230 */ /* 0x100fe20000004100 */
[----:B------:R-:W-:Y:S01]  /*61e0*/  SHF.L.U32 R202, R163, 0x4, RZ ;  /* 0x00000004a3ca7819 */ /* 0x000fe200000006ff */
[----:B------:R-:W-:Y:S01]  /*61f0*/  HADD2.F32 R86, -RZ, R86.H1_H1 ;  /* 0x30000056ff567230 */ /* 0x000fe20000004100 */
[C---:B------:R-:W-:Y:S01]  /*6200*/  IADD3 R179, PT, PT, R171.reuse, R194, RZ ;  /* 0x000000c2abb37210 */ /* 0x040fe20007ffe0ff */
[--C-:B------:R-:W-:Y:S01]  /*6210*/  HADD2.F32 R89, -RZ, R90.reuse.H0_H0 ;  /* 0x2000005aff597230 */ /* 0x100fe20000004100 */
[----:B------:R-:W-:Y:S01]  /*6220*/  IADD3 R185, PT, PT, R171, R202, RZ ;  /* 0x000000caabb97210 */ /* 0x000fe20007ffe0ff */
[----:B------:R-:W-:Y:S01]  /*6230*/  HADD2.F32 R90, -RZ, R90.H1_H1 ;  /* 0x3000005aff5a7230 */ /* 0x000fe20000004100 */
[----:B------:R-:W-:Y:S01]  /*6240*/  SHF.L.U32 R200, R169, 0x4, RZ ;  /* 0x00000004a9c87819 */ /* 0x000fe200000006ff */
[----:B------:R-:W-:Y:S01]  /*6250*/  HADD2.F32 R80, -RZ, R80.H1_H1 ;  /* 0x30000050ff507230 */ /* 0x000fe20000004100 */
[----:B------:R-:W-:Y:S01]  /*6260*/  F2FP.F16.E4M3.UNPACK_B R94, R145 ;  /* 0x00000091ff5e723e */ /* 0x000fe200020006ff */
[--C-:B------:R-:W-:Y:S01]  /*6270*/  HADD2.F32 R83, -RZ, R84.reuse.H0_H0 ;  /* 0x20000054ff537230 */ /* 0x100fe20000004100 */
[----:B------:R-:W-:Y:S01]  /*6280*/  IADD3 R184, PT, PT, R200, R179, RZ ;  /* 0x000000b3c8b87210 */ /* 0x000fe20007ffe0ff */
[----:B------:R-:W-:Y:S01]  /*6290*/  HADD2.F32 R84, -RZ, R84.H1_H1 ;  /* 0x30000054ff547230 */ /* 0x000fe20000004100 */
[----:B------:R-:W-:Y:S01]  /*62a0*/  F2FP.F16.E4M3.UNPACK_B R98, R146 ;  /* 0x00000092ff62723e */ /* 0x000fe200020006ff */
[C---:B---3--:R-:W-:Y:S01]  /*62b0*/  FMUL R0, R70.reuse, R4 ;  /* 0x0000000446007220 */ /* 0x048fe20000400000 */
[C---:B------:R-:W-:Y:S01]  /*62c0*/  FMUL R2, R70.reuse, R5 ;  /* 0x0000000546027220 */ /* 0x040fe20000400000 */
[C---:B------:R-:W-:Y:S01]  /*62d0*/  FMUL R4, R70.reuse, R8 ;  /* 0x0000000846047220 */ /* 0x040fe20000400000 */
[C---:B------:R-:W-:Y:S01]  /*62e0*/  FMUL R5, R70.reuse, R9 ;  /* 0x0000000946057220 */ /* 0x040fe20000400000 */
[C---:B------:R-:W-:Y:S01]  /*62f0*/  FFMA R0, R73.reuse, R72, R0 ;  /* 0x0000004849007223 */ /* 0x040fe20000000000 */
[C---:B------:R-:W-:Y:S01]  /*6300*/  FFMA R2, R73.reuse, R75, R2 ;  /* 0x0000004b49027223 */ /* 0x040fe20000000002 */
[C---:B------:R-:W-:Y:S01]  /*6310*/  FMUL R8, R70.reuse, R12 ;  /* 0x0000000c46087220 */ /* 0x040fe20000400000 */
[C---:B------:R-:W-:Y:S01]  /*6320*/  FMUL R9, R70.reuse, R13 ;  /* 0x0000000d46097220 */ /* 0x040fe20000400000 */
[C---:B------:R-:W-:Y:S01]  /*6330*/  FMUL R12, R70.reuse, R16 ;  /* 0x00000010460c7220 */ /* 0x040fe20000400000 */
[C---:B------:R-:W-:Y:S01]  /*6340*/  FMUL R13, R70.reuse, R17 ;  /* 0x00000011460d7220 */ /* 0x040fe20000400000 */
[C---:B------:R-:W-:Y:S01]  /*6350*/  FMUL R16, R70.reuse, R20 ;  /* 0x0000001446107220 */ /* 0x040fe20000400000 */
[C---:B------:R-:W-:Y:S01]  /*6360*/  FMUL R17, R70.reuse, R21 ;  /* 0x0000001546117220 */ /* 0x040fe20000400000 */
[--C-:B------:R-:W-:Y:S02]  /*6370*/  HADD2.F32 R93, -RZ, R94.reuse.H0_H0 ;  /* 0x2000005eff5d7230 */ /* 0x100fe40000004100 */
[C---:B------:R-:W-:Y:S01]  /*6380*/  FMUL R20, R70.reuse, R24 ;  /* 0x0000001846147220 */ /* 0x040fe20000400000 */
[----:B------:R-:W-:Y:S02]  /*6390*/  HADD2.F32 R94, -RZ, R94.H1_H1 ;  /* 0x3000005eff5e7230 */ /* 0x000fe40000004100 */
[C---:B------:R-:W-:Y:S01]  /*63a0*/  FMUL R21, R70.reuse, R25 ;  /* 0x0000001946157220 */ /* 0x040fe20000400000 */
[--C-:B------:R-:W-:Y:S02]  /*63b0*/  HADD2.F32 R97, -RZ, R98.reuse.H0_H0 ;  /* 0x20000062ff617230 */ /* 0x100fe40000004100 */
[C---:B------:R-:W-:Y:S01]  /*63c0*/  FMUL R24, R70.reuse, R28 ;  /* 0x0000001c46187220 */ /* 0x040fe20000400000 */
[----:B------:R-:W-:Y:S02]  /*63d0*/  HADD2.F32 R98, -RZ, R98.H1_H1 ;  /* 0x30000062ff627230 */ /* 0x000fe40000004100 */
[C---:B------:R-:W-:Y:S01]  /*63e0*/  FMUL R25, R70.reuse, R29 ;  /* 0x0000001d46197220 */ /* 0x040fe20000400000 */
[C---:B------:R-:W-:Y:S01]  /*63f0*/  FMUL R28, R70.reuse, R32 ;  /* 0x00000020461c7220 */ /* 0x040fe20000400000 */
[C---:B------:R-:W-:Y:S01]  /*6400*/  FMUL R29, R70.reuse, R33 ;  /* 0x00000021461d7220 */ /* 0x040fe20000400000 */
[C---:B------:R-:W-:Y:S01]  /*6410*/  FMUL R32, R70.reuse, R36 ;  /* 0x0000002446207220 */ /* 0x040fe20000400000 */
[----:B------:R-:W-:Y:S01]  /*6420*/  F2FP.F16.E4M3.UNPACK_B R96, R145.H1 ;  /* 0x00000091ff60723e */ /* 0x000fe200030006ff */
[C---:B------:R-:W-:Y:S01]  /*6430*/  FMUL R33, R70.reuse, R37 ;  /* 0x0000002546217220 */ /* 0x040fe20000400000 */
[C---:B------:R-:W-:Y:S01]  /*6440*/  FMUL R36, R70.reuse, R40 ;  /* 0x0000002846247220 */ /* 0x040fe20000400000 */
[----:B------:R-:W-:Y:S01]  /*6450*/  F2FP.F16.E4M3.UNPACK_B R100, R146.H1 ;  /* 0x00000092ff64723e */ /* 0x000fe200030006ff */
[C---:B------:R-:W-:Y:S01]  /*6460*/  FMUL R37, R70.reuse, R41 ;  /* 0x0000002946257220 */ /* 0x040fe20000400000 */
[C---:B------:R-:W-:Y:S01]  /*6470*/  FMUL R40, R70.reuse, R44 ;  /* 0x0000002c46287220 */ /* 0x040fe20000400000 */
[----:B------:R-:W-:Y:S01]  /*6480*/  F2FP.F16.E4M3.UNPACK_B R102, R147 ;  /* 0x00000093ff66723e */ /* 0x000fe200020006ff */
[C---:B------:R-:W-:Y:S01]  /*6490*/  FMUL R41, R70.reuse, R45 ;  /* 0x0000002d46297220 */ /* 0x040fe20000400000 */
[C---:B------:R-:W-:Y:S01]  /*64a0*/  FMUL R44, R70.reuse, R48 ;  /* 0x00000030462c7220 */ /* 0x040fe20000400000 */
[----:B------:R-:W-:Y:S01]  /*64b0*/  F2FP.F16.E4M3.UNPACK_B R104, R147.H1 ;  /* 0x00000093ff68723e */ /* 0x000fe200030006ff */
[C---:B------:R-:W-:Y:S01]  /*64c0*/  FMUL R45, R70.reuse, R49 ;  /* 0x00000031462d7220 */ /* 0x040fe20000400000 */
[--C-:B------:R-:W-:Y:S02]  /*64d0*/  HADD2.F32 R101, -RZ, R102.reuse.H0_H0 ;  /* 0x20000066ff657230 */ /* 0x100fe40000004100 */
[C---:B------:R-:W-:Y:S01]  /*64e0*/  FMUL R48, R70.reuse, R52 ;  /* 0x0000003446307220 */ /* 0x040fe20000400000 */
[----:B------:R-:W-:Y:S01]  /*64f0*/  F2FP.F16.E4M3.UNPACK_B R106, R148 ;  /* 0x00000094ff6a723e */ /* 0x000fe200020006ff */
[----:B------:R-:W-:Y:S02]  /*6500*/  HADD2.F32 R102, -RZ, R102.H1_H1 ;  /* 0x30000066ff667230 */ /* 0x000fe40000004100 */
[C---:B------:R-:W-:Y:S01]  /*6510*/  FMUL R49, R70.reuse, R53 ;  /* 0x0000003546317220 */ /* 0x040fe20000400000 */
[C---:B------:R-:W-:Y:S01]  /*6520*/  FMUL R52, R70.reuse, R56 ;  /* 0x0000003846347220 */ /* 0x040fe20000400000 */
[----:B------:R-:W-:Y:S01]  /*6530*/  F2FP.F16.E4M3.UNPACK_B R108, R148.H1 ;  /* 0x00000094ff6c723e */ /* 0x000fe200030006ff */
[--C-:B------:R-:W-:Y:S02]  /*6540*/  HADD2.F32 R105, -RZ, R106.reuse.H0_H0 ;  /* 0x2000006aff697230 */ /* 0x100fe40000004100 */
[C---:B------:R-:W-:Y:S01]  /*6550*/  FMUL R53, R70.reuse, R57 ;  /* 0x0000003946357220 */ /* 0x040fe20000400000 */
[----:B------:R-:W-:Y:S02]  /*6560*/  HADD2.F32 R106, -RZ, R106.H1_H1 ;  /* 0x3000006aff6a7230 */ /* 0x000fe40000004100 */
        /* <DEDUP_REMOVED lines=11> */
[C---:B------:R-:W-:Y:S01]  /*6620*/  FFMA R3, R73.reuse, R74, R3 ;  /* 0x0000004a49037223 */ /* 0x040fe20000000003 */
[----:B------:R-:W-:Y:S01]  /*6630*/  F2FP.F16.E4M3.UNPACK_B R116, R150.H1 ;  /* 0x00000096ff74723e */ /* 0x000fe200030006ff */
[--C-:B------:R-:W-:Y:S02]  /*6640*/  HADD2.F32 R113, -RZ, R114.reuse.H0_H0 ;  /* 0x20000072ff717230 */ /* 0x100fe40000004100 */
[C---:B------:R-:W-:Y:S01]  /*6650*/  FFMA R7, R73.reuse, R76, R7 ;  /* 0x0000004c49077223 */ /* 0x040fe20000000007 */
[C---:B------:R-:W-:Y:S01]  /*6660*/  FFMA R4, R73.reuse, R77, R4 ;  /* 0x0000004d49047223 */ /* 0x040fe20000000004 */
[----:B------:R-:W-:Y:S01]  /*6670*/  F2FP.F16.E4M3.UNPACK_B R118, R151 ;  /* 0x00000097ff76723e */ /* 0x000fe200020006ff */
[----:B------:R-:W-:Y:S01]  /*6680*/  FFMA R5, R73, R78, R5 ;  /* 0x0000004e49057223 */ /* 0x000fe20000000005 */
[----:B------:R-:W-:Y:S01]  /*6690*/  HADD2.F32 R114, -RZ, R114.H1_H1 ;  /* 0x30000072ff727230 */ /* 0x000fe20000004100 */
[----:B------:R-:W-:Y:S01]  /*66a0*/  F2FP.SATFINITE.E4M3.F32.PACK_AB_MERGE_C R173, R7, R3, RZ ;  /* 0x0000000307ad723e */ /* 0x000fe200048070ff */
[C---:B------:R-:W-:Y:S01]  /*66b0*/  FMUL R6, R70.reuse, R10 ;  /* 0x0000000a46067220 */ /* 0x040fe20000400000 */
[--C-:B------:R-:W-:Y:S02]  /*66c0*/  HADD2.F32 R117, -RZ, R118.reuse.H0_H0 ;  /* 0x20000076ff757230 */ /* 0x100fe40000004100 */
[----:B------:R-:W-:Y:S01]  /*66d0*/  FMUL R11, R70, R11 ;  /* 0x0000000b460b7220 */ /* 0x000fe20000400000 */
[----:B------:R-:W-:Y:S01]  /*66e0*/  F2FP.SATFINITE.E4M3.F32.PACK_AB_MERGE_C R172, R2, R0, R173 ;  /* 0x0000000002ac723e */ /* 0x000fe200048070ad */
[C---:B------:R-:W-:Y:S01]  /*66f0*/  FFMA R6, R73.reuse, R79, R6 ;  /* 0x0000004f49067223 */ /* 0x040fe20000000006 */
[----:B------:R-:W-:Y:S02]  /*6700*/  HADD2.F32 R118, -RZ, R118.H1_H1 ;  /* 0x30000076ff767230 */ /* 0x000fe40000004100 */
[C---:B------:R-:W-:Y:S01]  /*6710*/  FFMA R11, R73.reuse, R80, R11 ;  /* 0x00000050490b7223 */ /* 0x040fe2000000000b */
[C---:B------:R-:W-:Y:S01]  /*6720*/  FFMA R8, R73.reuse, R81, R8 ;  /* 0x0000005149087223 */ /* 0x040fe20000000008 */
[----:B------:R-:W-:Y:S01]  /*6730*/  F2FP.F16.E4M3.UNPACK_B R120, R151.H1 ;  /* 0x00000097ff78723e */ /* 0x000fe200030006ff */
[----:B------:R-:W-:Y:S01]  /*6740*/  FFMA R9, R73, R82, R9 ;  /* 0x0000005249097223 */ /* 0x000fe20000000009 */
[C---:B------:R-:W-:Y:S01]  /*6750*/  FMUL R10, R70.reuse, R14 ;  /* 0x0000000e460a7220 */ /* 0x040fe20000400000 */
[----:B------:R-:W-:Y:S01]  /*6760*/  F2FP.F16.E4M3.UNPACK_B R122, R152 ;  /* 0x00000098ff7a723e */ /* 0x000fe200020006ff */
[C---:B------:R-:W-:Y:S01]  /*6770*/  FMUL R15, R70.reuse, R15 ;  /* 0x0000000f460f7220 */ /* 0x040fe20000400000 */
[----:B------:R-:W-:Y:S01]  /*6780*/  HADD2.F32 R87, -RZ, R88.H0_H0 ;  /* 0x20000058ff577230 */ /* 0x000fe20000004100 */
[----:B------:R-:W-:Y:S01]  /*6790*/  F2FP.SATFINITE.E4M3.F32.PACK_AB_MERGE_C R174, R11, R6, RZ ;  /* 0x000000060bae723e */ /* 0x000fe200048070ff */
[C---:B------:R-:W-:Y:S01]  /*67a0*/  FFMA R10, R73.reuse, R83, R10 ;  /* 0x00000053490a7223 */ /* 0x040fe2000000000a */
[C---:B------:R-:W-:Y:S01]  /*67b0*/  FFMA R15, R73.reuse, R84, R15 ;  /* 0x00000054490f7223 */ /* 0x040fe2000000000f */
[C---:B------:R-:W-:Y:S01]  /*67c0*/  FFMA R12, R73.reuse, R85, R12 ;  /* 0x00000055490c7223 */ /* 0x040fe2000000000c */
[----:B------:R-:W-:Y:S01]  /*67d0*/  F2FP.F16.E4M3.UNPACK_B R124, R152.H1 ;  /* 0x00000098ff7c723e */ /* 0x000fe200030006ff */
[----:B------:R-:W-:Y:S01]  /*67e0*/  FFMA R13, R73, R86, R13 ;  /* 0x00000056490d7223 */ /* 0x000fe2000000000d */
[----:B------:R-:W-:Y:S01]  /*67f0*/  F2FP.SATFINITE.E4M3.F32.PACK_AB_MERGE_C R173, R5, R4, R174 ;  /* 0x0000000405ad723e */ /* 0x000fe200048070ae */
[--C-:B------:R-:W-:Y:S01]  /*6800*/  HADD2.F32 R121, -RZ, R122.reuse.H0_H0 ;  /* 0x2000007aff797230 */ /* 0x100fe20000004100 */
[----:B------:R-:W-:Y:S01]  /*6810*/  F2FP.SATFINITE.E4M3.F32.PACK_AB_MERGE_C R174, R15, R10, RZ ;  /* 0x0000000a0fae723e */ /* 0x000fe200048070ff */
[----:B------:R-:W-:Y:S02]  /*6820*/  HADD2.F32 R122, -RZ, R122.H1_H1 ;  /* 0x3000007aff7a7230 */ /* 0x000fe40000004100 */
[C---:B------:R-:W-:Y:S01]  /*6830*/  FMUL R14, R70.reuse, R18 ;  /* 0x00000012460e7220 */ /* 0x040fe20000400000 */
[----:B------:R-:W-:Y:S01]  /*6840*/  HADD2.F32 R88, -RZ, R88.H1_H1 ;  /* 0x30000058ff587230 */ /* 0x000fe20000004100 */
[----:B------:R-:W-:Y:S01]  /*6850*/  F2FP.SATFINITE.E4M3.F32.PACK_AB_MERGE_C R174, R9, R8, R174 ;  /* 0x0000000809ae723e */ /* 0x000fe200048070ae */
[C---:B------:R-:W-:Y:S01]  /*6860*/  FMUL R19, R70.reuse, R19 ;  /* 0x0000001346137220 */ /* 0x040fe20000400000 */
[--C-:B------:R-:W-:Y:S02]  /*6870*/  HADD2.F32 R91, -RZ, R92.reuse.H0_H0 ;  /* 0x2000005cff5b7230 */ /* 0x100fe40000004100 */
[C---:B------:R-:W-:Y:S01]  /*6880*/  FFMA R14, R73.reuse, R87, R14 ;  /* 0x00000057490e7223 */ /* 0x040fe2000000000e */
[----:B------:R-:W-:Y:S02]  /*6890*/  HADD2.F32 R92, -RZ, R92.H1_H1 ;  /* 0x3000005cff5c7230 */ /* 0x000fe40000004100 */
[C---:B------:R-:W-:Y:S01]  /*68a0*/  FFMA R19, R73.reuse, R88, R19 ;  /* 0x0000005849137223 */ /* 0x040fe20000000013 */
[C---:B------:R-:W-:Y:S01]  /*68b0*/  FFMA R16, R73.reuse, R89, R16 ;  /* 0x0000005949107223 */ /* 0x040fe20000000010 */
        /* <DEDUP_REMOVED lines=17> */
[----:B------:R1:W-:Y:S01]  /*69d0*/  STS.128 [R137+UR44+0x4200], R172 ;  /* 0x004200ac89007988 */ /* 0x0003e20008000c2c */
[----:B------:R-:W-:Y:S01]  /*69e0*/  F2FP.SATFINITE.E4M3.F32.PACK_AB_MERGE_C R180, R17, R16, R180 ;  /* 0x0000001011b4723e */ /* 0x000fe200048070b4 */
[C---:B------:R-:W-:Y:S01]  /*69f0*/  FFMA R22, R73.reuse, R95, R22 ;  /* 0x0000005f49167223 */ /* 0x040fe20000000016 */
[C---:B------:R-:W-:Y:S01]  /*6a00*/  FMUL R27, R70.reuse, R27 ;  /* 0x0000001b461b7220 */ /* 0x040fe20000400000 */
[--C-:B------:R-:W-:Y:S02]  /*6a10*/  HADD2.F32 R99, -RZ, R100.reuse.H0_H0 ;  /* 0x20000064ff637230 */ /* 0x100fe40000004100 */
[C---:B------:R-:W-:Y:S01]  /*6a20*/  FMUL R26, R70.reuse, R30 ;  /* 0x0000001e461a7220 */ /* 0x040fe20000400000 */
[----:B------:R-:W-:Y:S02]  /*6a30*/  HADD2.F32 R100, -RZ, R100.H1_H1 ;  /* 0x30000064ff647230 */ /* 0x000fe40000004100 */
[C---:B------:R-:W-:Y:S01]  /*6a40*/  FFMA R27, R73.reuse, R96, R27 ;  /* 0x00000060491b7223 */ /* 0x040fe2000000001b */
[C---:B------:R-:W-:Y:S01]  /*6a50*/  FFMA R24, R73.reuse, R97, R24 ;  /* 0x0000006149187223 */ /* 0x040fe20000000018 */
[C---:B------:R-:W-:Y:S01]  /*6a60*/  FFMA R25, R73.reuse, R98, R25 ;  /* 0x0000006249197223 */ /* 0x040fe20000000019 */
[----:B------:R-:W-:Y:S01]  /*6a70*/  F2FP.F16.E4M3.UNPACK_B R130, R154 ;  /* 0x0000009aff82723e */ /* 0x000fe200020006ff */
[----:B------:R-:W-:Y:S01]  /*6a80*/  FFMA R26, R73, R99, R26 ;  /* 0x00000063491a7223 */ /* 0x000fe2000000001a */
[----:B------:R-:W-:Y:S01]  /*6a90*/  F2FP.SATFINITE.E4M3.F32.PACK_AB_MERGE_C R181, R27, R22, RZ ;  /* 0x000000161bb5723e */ /* 0x000fe200048070ff */
[C---:B------:R-:W-:Y:S01]  /*6aa0*/  FMUL R31, R70.reuse, R31 ;  /* 0x0000001f461f7220 */ /* 0x040fe20000400000 */
[--C-:B------:R-:W-:Y:S02]  /*6ab0*/  HADD2.F32 R103, -RZ, R104.reuse.H0_H0 ;  /* 0x20000068ff677230 */ /* 0x100fe40000004100 */
[C---:B------:R-:W-:Y:S01]  /*6ac0*/  FMUL R30, R70.reuse, R34 ;  /* 0x00000022461e7220 */ /* 0x040fe20000400000 */
[----:B------:R-:W-:Y:S01]  /*6ad0*/  HADD2.F32 R104, -RZ, R104.H1_H1 ;  /* 0x30000068ff687230 */ /* 0x000fe20000004100 */
[----:B------:R-:W-:Y:S01]  /*6ae0*/  F2FP.SATFINITE.E4M3.F32.PACK_AB_MERGE_C R181, R21, R20, R181 ;  /* 0x0000001415b5723e */ /* 0x000fe200048070b5 */
[C---:B------:R-:W-:Y:S01]  /*6af0*/  FFMA R31, R73.reuse, R100, R31 ;  /* 0x00000064491f7223 */ /* 0x040fe2000000001f */
[C---:B------:R-:W-:Y:S01]  /*6b00*/  FFMA R28, R73.reuse, R101, R28 ;  /* 0x00000065491c7223 */ /* 0x040fe2000000001c */
[C---:B------:R-:W-:Y:S01]  /*6b10*/  FFMA R29, R73.reuse, R102, R29 ;  /* 0x00000066491d7223 */ /* 0x040fe2000000001d */
[----:B------:R-:W-:Y:S01]  /*6b20*/  F2FP.F16.E4M3.UNPACK_B R132, R154.H1 ;  /* 0x0000009aff84723e */ /* 0x000fe200030006ff */
[----:B------:R-:W-:Y:S01]  /*6b30*/  FFMA R30, R73, R103, R30 ;  /* 0x00000067491e7223 */ /* 0x000fe2000000001e */
[----:B------:R-:W-:Y:S01]  /*6b40*/  F2FP.SATFINITE.E4M3.F32.PACK_AB_MERGE_C R182, R31, R26, RZ ;  /* 0x0000001a1fb6723e */ /* 0x000fe200048070ff */
[----:B------:R-:W-:Y:S02]  /*6b50*/  HADD2.F32 R129, -RZ, R130.H0_H0 ;  /* 0x20000082ff817230 */ /* 0x000fe40000004100 */
[C---:B------:R-:W-:Y:S01]  /*6b60*/  FMUL R35, R70.reuse, R35 ;  /* 0x0000002346237220 */ /* 0x040fe20000400000 */
[----:B------:R-:W-:Y:S01]  /*6b70*/  HADD2.F32 R107, -RZ, R108.H0_H0 ;  /* 0x2000006cff6b7230 */ /* 0x000fe20000004100 */
[----:B------:R-:W-:Y:S01]  /*6b80*/  F2FP.SATFINITE.E4M3.F32.PACK_AB_MERGE_C R182, R25, R24, R182 ;  /* 0x0000001819b6723e */ /* 0x000fe200048070b6 */
[----:B------:R-:W-:Y:S02]  /*6b90*/  HADD2.F32 R130, -RZ, R130.H1_H1 ;  /* 0x30000082ff827230 */ /* 0x000fe40000004100 */
[C---:B------:R-:W-:Y:S01]  /*6ba0*/  FFMA R35, R73.reuse, R104, R35 ;  /* 0x0000006849237223 */ /* 0x040fe20000000023 */
[C---:B------:R-:W-:Y:S01]  /*6bb0*/  FFMA R32, R73.reuse, R105, R32 ;  /* 0x0000006949207223 */ /* 0x040fe20000000020 */
[----:B------:R-:W-:Y:S01]  /*6bc0*/  FFMA R33, R73, R106, R33 ;  /* 0x0000006a49217223 */ /* 0x000fe20000000021 */
[----:B------:R-:W-:Y:S02]  /*6bd0*/  HADD2.F32 R108, -RZ, R108.H1_H1 ;  /* 0x3000006cff6c7230 */ /* 0x000fe40000004100 */
        /* <DEDUP_REMOVED lines=16> */
[----:B------:R1:W-:Y:S01]  /*6ce0*/  STS.128 [R179+0x4010], R180 ;  /* 0x004010b4b3007388 */ /* 0x0003e20000000c00 */
[----:B------:R-:W-:Y:S01]  /*6cf0*/  F2FP.SATFINITE.E4M3.F32.PACK_AB_MERGE_C R188, R33, R32, R188 ;  /* 0x0000002021bc723e */ /* 0x000fe200048070bc */
[C---:B------:R-:W-:Y:S01]  /*6d00*/  FFMA R38, R73.reuse, R111, R38 ;  /* 0x0000006f49267223 */ /* 0x040fe20000000026 */
[C---:B------:R-:W-:Y:S01]  /*6d10*/  FMUL R43, R70.reuse, R43 ;  /* 0x0000002b462b7220 */ /* 0x040fe20000400000 */
[--C-:B------:R-:W-:Y:S02]  /*6d20*/  HADD2.F32 R115, -RZ, R116.reuse.H0_H0 ;  /* 0x20000074ff737230 */ /* 0x100fe40000004100 */
[----:B------:R-:W-:Y:S01]  /*6d30*/  FMUL R42, R70, R46 ;  /* 0x0000002e462a7220 */ /* 0x000fe20000400000 */
[----:B------:R-:W-:Y:S02]  /*6d40*/  HADD2.F32 R116, -RZ, R116.H1_H1 ;  /* 0x30000074ff747230 */ /* 0x000fe40000004100 */
[C---:B------:R-:W-:Y:S01]  /*6d50*/  FFMA R43, R73.reuse, R112, R43 ;  /* 0x00000070492b7223 */ /* 0x040fe2000000002b */
[C---:B------:R-:W-:Y:S01]  /*6d60*/  FFMA R40, R73.reuse, R113, R40 ;  /* 0x0000007149287223 */ /* 0x040fe20000000028 */
[C---:B------:R-:W-:Y:S01]  /*6d70*/  FFMA R41, R73.reuse, R114, R41 ;  /* 0x0000007249297223 */ /* 0x040fe20000000029 */
[----:B------:R-:W-:Y:S01]  /*6d80*/  ISETP.NE.AND P0, PT, R178, RZ, PT ;  /* 0x000000ffb200720c */ /* 0x000fe20003f05270 */
        /* <DEDUP_REMOVED lines=10> */
[C---:B------:R-:W-:Y:S01]  /*6e30*/  FMUL R51, R70.reuse, R51 ;  /* 0x0000003346337220 */ /* 0x040fe20000400000 */
[--C-:B------:R-:W-:Y:S02]  /*6e40*/  HADD2.F32 R123, -RZ, R124.reuse.H0_H0 ;  /* 0x2000007cff7b7230 */ /* 0x100fe40000004100 */
[C---:B------:R-:W-:Y:S01]  /*6e50*/  FFMA R46, R73.reuse, R119, R46 ;  /* 0x00000077492e7223 */ /* 0x040fe2000000002e */
[----:B------:R-:W-:Y:S02]  /*6e60*/  HADD2.F32 R124, -RZ, R124.H1_H1 ;  /* 0x3000007cff7c7230 */ /* 0x000fe40000004100 */
[C---:B------:R-:W-:Y:S01]  /*6e70*/  FMUL R50, R70.reuse, R54 ;  /* 0x0000003646327220 */ /* 0x040fe20000400000 */
[C---:B------:R-:W-:Y:S01]  /*6e80*/  FFMA R51, R73.reuse, R120, R51 ;  /* 0x0000007849337223 */ /* 0x040fe20000000033 */
[C---:B------:R-:W-:Y:S01]  /*6e90*/  FMUL R55, R70.reuse, R55 ;  /* 0x0000003746377220 */ /* 0x040fe20000400000 */
[C---:B------:R-:W-:Y:S01]  /*6ea0*/  FFMA R48, R73.reuse, R121, R48 ;  /* 0x0000007949307223 */ /* 0x040fe20000000030 */
[C---:B------:R-:W-:Y:S01]  /*6eb0*/  FFMA R49, R73.reuse, R122, R49 ;  /* 0x0000007a49317223 */ /* 0x040fe20000000031 */
        /* <DEDUP_REMOVED lines=20> */
[----:B------:R-:W-:Y:S01]  /*7000*/  FFMA R63, R73, R132, R63 ;  /* 0x00000084493f7223 */ /* 0x000fe2000000003f */
[----:B------:R-:W-:Y:S01]  /*7010*/  FMUL R67, R70, R67 ;  /* 0x0000004346437220 */ /* 0x000fe20000400000 */
[----:B------:R-:W-:Y:S01]  /*7020*/  F2FP.SATFINITE.E4M3.F32.PACK_AB_MERGE_C R190, R47, R42, RZ ;  /* 0x0000002a2fbe723e */ /* 0x000fe200048070ff */
[----:B------:R-:W-:Y:S01]  /*7030*/  FFMA R60, R73, R133, R60 ;  /* 0x00000085493c7223 */ /* 0x000fe2000000003c */
[----:B------:R-:W-:Y:S01]  /*7040*/  F2FP.SATFINITE.E4M3.F32.PACK_AB_MERGE_C R191, R51, R46, RZ ;  /* 0x0000002e33bf723e */ /* 0x000fe200048070ff */
[C---:B------:R-:W-:Y:S01]  /*7050*/  FFMA R61, R73.reuse, R134, R61 ;  /* 0x00000086493d7223 */ /* 0x040fe2000000003d */
[C---:B------:R-:W-:Y:S01]  /*7060*/  FFMA R62, R73.reuse, R135, R62 ;  /* 0x00000087493e7223 */ /* 0x040fe2000000003e */
[----:B------:R-:W-:Y:S01]  /*7070*/  FFMA R67, R73, R136, R67 ;  /* 0x0000008849437223 */ /* 0x000fe20000000043 */
[----:B------:R-:W-:Y:S02]  /*7080*/  F2FP.SATFINITE.E4M3.F32.PACK_AB_MERGE_C R190, R41, R40, R190 ;  /* 0x0000002829be723e */ /* 0x000fe400048070be */
[----:B------:R-:W-:Y:S02]  /*7090*/  F2FP.SATFINITE.E4M3.F32.PACK_AB_MERGE_C R191, R45, R44, R191 ;  /* 0x0000002c2dbf723e */ /* 0x000fe400048070bf */
[----:B------:R-:W-:Y:S02]  /*70a0*/  F2FP.SATFINITE.E4M3.F32.PACK_AB_MERGE_C R196, R55, R50, RZ ;  /* 0x0000003237c4723e */ /* 0x000fe400048070ff */
[----:B------:R-:W-:Y:S01]  /*70b0*/  F2FP.SATFINITE.E4M3.F32.PACK_AB_MERGE_C R197, R59, R54, RZ ;  /* 0x000000363bc5723e */ /* 0x000fe200048070ff */
[----:B------:R1:W-:Y:S01]  /*70c0*/  STS.128 [R185+0x4020], R188 ;  /* 0x004020bcb9007388 */ /* 0x0003e20000000c00 */
[----:B------:R-:W-:Y:S02]  /*70d0*/  F2FP.SATFINITE.E4M3.F32.PACK_AB_MERGE_C R198, R63, R58, RZ ;  /* 0x0000003a3fc6723e */ /* 0x000fe400048070ff */
[----:B------:R-:W-:Y:S02]  /*70e0*/  F2FP.SATFINITE.E4M3.F32.PACK_AB_MERGE_C R199, R67, R62, RZ ;  /* 0x0000003e43c7723e */ /* 0x000fe400048070ff */
[----:B------:R-:W-:Y:S02]  /*70f0*/  F2FP.SATFINITE.E4M3.F32.PACK_AB_MERGE_C R196, R49, R48, R196 ;  /* 0x0000003031c4723e */ /* 0x000fe400048070c4 */
[----:B------:R-:W-:Y:S02]  /*7100*/  F2FP.SATFINITE.E4M3.F32.PACK_AB_MERGE_C R197, R53, R52, R197 ;  /* 0x0000003435c5723e */ /* 0x000fe400048070c5 */
[----:B------:R-:W-:Y:S02]  /*7110*/  F2FP.SATFINITE.E4M3.F32.PACK_AB_MERGE_C R198, R57, R56, R198 ;  /* 0x0000003839c6723e */ /* 0x000fe400048070c6 */
[----:B------:R-:W-:Y:S02]  /*7120*/  F2FP.SATFINITE.E4M3.F32.PACK_AB_MERGE_C R199, R61, R60, R199 ;  /* 0x0000003c3dc7723e */ /* 0x000fe400048070c7 */
[----:B------:R-:W-:Y:S02]  /*7130*/  LEA R193, R166, UR44, 0x3 ;  /* 0x0000002ca6c17c11 */ /* 0x000fe4000f8e18ff */
[----:B------:R-:W-:Y:S01]  /*7140*/  @P6 SHF.L.U32 R204, R165, 0x1f, RZ ;  /* 0x0000001fa5cc6819 */ /* 0x000fe200000006ff */
[----:B------:R1:W-:Y:S01]  /*7150*/  STS.128 [R184+0x4010], R196 ;  /* 0x004010c4b8007388 */ /* 0x0003e20000000c00 */
[----:B------:R-:W-:Y:S01]  /*7160*/  @!PT LDS RZ, [RZ] ;  /* 0x00000000fffff984 */ /* 0x000fe20000000800 */
[----:B------:R-:W-:Y:S01]  /*7170*/  @!PT LDS RZ, [RZ] ;  /* 0x00000000fffff984 */ /* 0x000fe20000000800 */
[----:B------:R-:W-:Y:S01]  /*7180*/  @!PT LDS RZ, [RZ] ;  /* 0x00000000fffff984 */ /* 0x000fe20000000800 */
[----:B------:R-:W-:Y:S01]  /*7190*/  @!PT LDS RZ, [RZ] ;  /* 0x00000000fffff984 */ /* 0x000fe20000000800 */
[----:B------:R2:W-:Y:S07]  /*71a0*/  MEMBAR.ALL.CTA ;  /* 0x0000000000007992 */ /* 0x0005ee0000008000 */
[----:B--2---:R-:W2:Y:S02]  /*71b0*/  FENCE.VIEW.ASYNC.S ;  /* 0x00000000000073c6 */ /* 0x004ea40000000000 */
[----:B--2---:R-:W-:Y:S06]  /*71c0*/  BAR.SYNC.DEFER_BLOCKING 0x1, 0x80 ;  /* 0x0042000000007b1d */ /* 0x004fec0000010000 */
[----:B------:R-:W-:Y:S05]  /*71d0*/  @P0 BRA `(.L_x_104) ;  /* 0x0000000000280947 */ /* 0x000fea0003800000 */
[----:B------:R-:W2:Y:S01]  /*71e0*/  LDCU.64 UR6, c[0x0][0x348] ;  /* 0x00006900ff0677ac */ /* 0x000ea20008000a00 */
[----:B------:R-:W-:Y:S01]  /*71f0*/  UIADD3 UR4, UPT, UPT, UR44, 0x4200, URZ ;  /* 0x000042002c047890 */ /* 0x000fe2000fffe0ff */
[----:B------:R-:W-:Y:S05]  /*7200*/  UMOV UR51, UR36 ;  /* 0x0000002400337c82 */ /* 0x000fea0008000000 */
[----:B------:R-:W-:Y:S04]  /*7210*/  MOV R177, UR4 ;  /* 0x0000000400b17c02 */ /* 0x000fe80008000f00 */
[----:B------:R-:W-:Y:S01]  /*7220*/  R2UR UR48, R177 ;  /* 0x00000000b13072ca */ /* 0x000fe200000e0000 */
[----:B--2---:R-:W-:Y:S04]  /*7230*/  UIADD3 UR4, UP0, UPT, UR6, 0x680, URZ ;  /* 0x0000068006047890 */ /* 0x004fe8000ff1e0ff */
[----:B------:R-:W-:Y:S09]  /*7240*/  UIADD3.X UR5, UPT, UPT, URZ, UR7, URZ, UP0, !UPT ;  /* 0x00000007ff057290 */ /* 0x000ff200087fe4ff */
[----:B------:R2:W-:Y:S01]  /*7250*/  UTMASTG.3D [UR48], [UR4] ;  /* 0x00000030040073b5 */ /* 0x0005e20008010000 */
[----:B------:R0:W-:Y:S01]  /*7260*/  UTMACMDFLUSH ;  /* 0x00000000000079b7 */ /* 0x0001e20000000000 */
[----:B--2---:R-:W-:Y:S04]  /*7270*/  DEPBAR.LE SB0, 0x1 ;  /* 0x000080400000791a */ /* 0x004fe80000000000 */
.L_x_104:
[----:B------:R-:W-:Y:S05]  /*7280*/  BSYNC.RECONVERGENT B0 ;  /* 0x0000000000007941 */ /* 0x000fea0003800200 */
.L_x_103:
[----:B------:R-:W-:Y:S06]  /*7290*/  BAR.SYNC.DEFER_BLOCKING 0x1, 0x80 ;  /* 0x0042000000007b1d */ /* 0x000fec0000010000 */
[----:B------:R-:W2:Y:S01]  /*72a0*/  @P6 SYNCS.PHASECHK.TRANS64.TRYWAIT P0, [R193+URZ+0x50], R204 ;  /* 0x000050ccc10065a7 */ /* 0x000ea200080011ff */
[----:B------:R-:W-:Y:S01]  /*72b0*/  BSSY B1, `(.L_x_105) ;  /* 0x0000023000017945 */ /* 0x000fe20003800000 */
[----:B--2---:R-:W-:Y:S03]  /*72c0*/  @P6 SEL R187, RZ, 0x1, !P0 ;  /* 0x00000001ffbb6807 */ /* 0x004fe60004000000 */
[----:B------:R-:W-:Y:S05]  /*72d0*/  @!P6 BRA `(.L_x_106) ;  /* 0x000000000080e947 */ /* 0x000fea0003800000 */
[----:B------:R-:W-:Y:S01]  /*72e0*/  ISETP.NE.AND P1, PT, R192, RZ, PT ;  /* 0x000000ffc000720c */ /* 0x000fe20003f25270 */
[----:B------:R-:W-:Y:S01]  /*72f0*/  BSSY B0, `(.L_x_107) ;  /* 0x000000a000007945 */ /* 0x000fe20003800000 */
[----:B------:R-:W-:Y:S11]  /*7300*/  ISETP.NE.AND P0, PT, R187, RZ, PT ;  /* 0x000000ffbb00720c */ /* 0x000ff60003f05270 */
[----:B------:R-:W-:Y:S04]  /*7310*/  @P1 IMAD R3, R166, 0x2000, R171 ;  /* 0x00002000a6031824 */ /* 0x000fe800078e02ab */
[C---:B------:R-:W-:Y:S01]  /*7320*/  @P1 IMAD.IADD R5, R3.reuse, 0x1, R194 ;  /* 0x0000000103051824 */ /* 0x040fe200078e02c2 */
[----:B------:R-:W-:Y:S03]  /*7330*/  @P1 IADD3 R202, PT, PT, R3, R202, RZ ;  /* 0x000000ca03ca1210 */ /* 0x000fe60007ffe0ff */
[----:B------:R-:W-:Y:S01]  /*7340*/  @P1 IMAD.IADD R200, R200, 0x1, R5 ;  /* 0x00000001c8c81824 */ /* 0x000fe200078e0205 */
[----:B------:R-:W-:Y:S06]  /*7350*/  @P0 BRA `(.L_x_108) ;  /* 0x00000000000c0947 */ /* 0x000fec0003800000 */
[----:B------:R-:W-:Y:S04]  /*7360*/  SHF.L.U32 R0, R165, 0x1f, RZ ;  /* 0x0000001fa5007819 */ /* 0x000fe800000006ff */
[----:B------:R-:W2:Y:S02]  /*7370*/  SYNCS.PHASECHK.TRANS64.TRYWAIT P0, [R193+URZ+0x50], R0 ;  /* 0x00005000c10075a7 */ /* 0x000ea400080011ff */
[----:B--2---:R-:W-:Y:S05]  /*7380*/  @!P0 BRA `(.L_x_109) ;  /* 0x0000001c00d88947 */ /* 0x004fea0003800000 */
.L_x_108:
[----:B------:R-:W-:Y:S05]  /*7390*/  BSYNC B0 ;  /* 0x0000000000007941 */ /* 0x000fea0003800000 */
.L_x_107:
[----:B------:R-:W-:Y:S01]  /*73a0*/  ISETP.NE.AND P0, PT, R192, RZ, PT ;  /* 0x000000ffc000720c */ /* 0x000fe20003f05270 */
[----:B--2---:R-:W-:Y:S02]  /*73b0*/  VIADD R193, R193, 0x60 ;  /* 0x00000060c1c17836 */ /* 0x004fe40000000000 */
[----:B------:R-:W-:Y:S02]  /*73c0*/  IMAD.U32 R0, RZ, RZ, UR45 ;  /* 0x0000002dff007e24 */ /* 0x000fe4000f8e00ff */
[----:B------:R-:W-:Y:S03]  /*73d0*/  VIADD R166, R166, 0x1 ;  /* 0x00000001a6a67836 */ /* 0x000fe60000000000 */
[----:B------:R-:W-:Y:S05]  /*73e0*/  PRMT R0, R0, 0x654, R193 ;  /* 0x0000065400007816 */ /* 0x000fea00000000c1 */
[----:B------:R2:W3:Y:S04]  /*73f0*/  @P0 LDS.128 R140, [R3] ;  /* 0x00000000038c0984 */ /* 0x0004e80000000c00 */
[----:B------:R2:W4:Y:S04]  /*7400*/  @P0 LDS.128 R144, [R5+0x10] ;  /* 0x0000100005900984 */ /* 0x0005280000000c00 */
        /* <DEDUP_REMOVED lines=12> */
[----:B--234-:R-:W-:Y:S02]  /*74d0*/  LOP3.LUT R165, R165, R0, RZ, 0x3c, !PT ;  /* 0x00000000a5a57212 */ /* 0x01cfe400078e3cff */
.L_x_106:
[----:B------:R-:W-:Y:S05]  /*74e0*/  BSYNC B1 ;  /* 0x0000000000017941 */ /* 0x000fea0003800000 */
.L_x_105:
[----:B------:R-:W-:Y:S05]  /*74f0*/  VIADD R0, R71, 0x40 ;  /* 0x0000004047007836 */ /* 0x000fea0000000000 */
[----:B------:R-:W-:Y:S04]  /*7500*/  SHF.R.U32.HI R0, RZ, 0x15, R0 ;  /* 0x00000015ff007819 */ /* 0x000fe80000011600 */
[----:B------:R-:W-:Y:S11]  /*7510*/  LOP3.LUT P0, RZ, R0, 0x3, R159, 0x48, !PT ;  /* 0x0000000300ff7812 */ /* 0x000ff6000780489f */
[----:B------:R-:W-:Y:S02]  /*7520*/  @!UPT UIADD3 URZ, UPT, UPT, URZ, URZ, URZ ;  /* 0x000000fffffff290 */ /* 0x000fe4000fffe0ff */
        /* <DEDUP_REMOVED lines=8> */
[----:B------:R-:W5:Y:S01]  /*75b0*/  LDCU.64 UR4, c[0x4][0x10] ;  /* 0x01000200ff0477ac */ /* 0x000f620008000a00 */
[----:B--2---:R-:W-:Y:S01]  /*75c0*/  MOV R5, UR9 ;  /* 0x0000000900057c02 */ /* 0x004fe20008000f00 */
[----:B------:R-:W-:Y:S01]  /*75d0*/  IMAD.U32 R4, RZ, RZ, UR8 ;  /* 0x00000008ff047e24 */ /* 0x000fe2000f8e00ff */
[----:B---3--:R-:W-:Y:S01]  /*75e0*/  MOV R7, UR7 ;  /* 0x0000000700077c02 */ /* 0x008fe20008000f00 */
[----:B------:R-:W-:Y:S01]  /*75f0*/  IMAD.U32 R6, RZ, RZ, UR6 ;  /* 0x00000006ff067e24 */ /* 0x000fe2000f8e00ff */
[----:B-----5:R-:W-:Y:S01]  /*7600*/  MOV R11, UR5 ;  /* 0x00000005000b7c02 */ /* 0x020fe20008000f00 */
[----:B------:R-:W-:Y:S02]  /*7610*/  IMAD.U32 R10, RZ, RZ, UR4 ;  /* 0x00000004ff0a7e24 */ /* 0x000fe4000f8e00ff */
[----:B------:R-:W-:Y:S07]  /*7620*/  LEPC R20, `(.L_x_110) ;  /* 0x000000001014794e */ /* 0x000fee0000000000 */
[----:B-1--4-:R-:W-:Y:S05]  /*7630*/  CALL.ABS.NOINC R2 ;  /* 0x0000000002007343 */ /* 0x012fea0003c00000 */
.L_x_110:
[----:B------:R-:W-:Y:S01]  /*7640*/  ISETP.NE.AND P0, PT, R178, RZ, PT ;  /* 0x000000ffb200720c */ /* 0x000fe20003f05270 */
[----:B------:R-:W-:Y:S05]  /*7650*/  WARPSYNC.ALL ;  /* 0x0000000000007948 */ /* 0x000fea0003800000 */
[----:B------:R-:W-:Y:S01]  /*7660*/  R2UR UR4, R71 ;  /* 0x00000000470472ca */ /* 0x000fe200000e0000 */
[----:B------:R-:W-:Y:S01]  /*7670*/  BSSY.RECONVERGENT B0, `(.L_x_111) ;  /* 0x000011e000007945 */ /* 0x000fe20003800200 */
[----:B------:R-:W-:Y:S02]  /*7680*/  F2FP.F16.E4M3.UNPACK_B R11, R141 ;  /* 0x0000008dff0b723e */ /* 0x000fe400020006ff */
[----:B------:R-:W-:Y:S02]  /*7690*/  F2FP.F16.E4M3.UNPACK_B R10, R142 ;  /* 0x0000008eff0a723e */ /* 0x000fe400020006ff */
[----:B------:R-:W-:Y:S01]  /*76a0*/  F2FP.F16.E4M3.UNPACK_B R9, R143 ;  /* 0x0000008fff09723e */ /* 0x000fe200020006ff */
[--C-:B------:R-:W-:Y:S01]  /*76b0*/  HADD2.F32 R74, -RZ, R11.reuse.H0_H0 ;  /* 0x2000000bff4a7230 */ /* 0x100fe20000004100 */
[----:B------:R-:W-:Y:S01]  /*76c0*/  F2FP.F16.E4M3.UNPACK_B R8, R144 ;  /* 0x00000090ff08723e */ /* 0x000fe200020006ff */
[----:B------:R-:W-:Y:S01]  /*76d0*/  HADD2.F32 R76, -RZ, R11.H1_H1 ;  /* 0x3000000bff4c7230 */ /* 0x000fe20000004100 */
[----:B------:R-:W-:Y:S01]  /*76e0*/  F2FP.F16.E4M3.UNPACK_B R7, R145 ;  /* 0x00000091ff07723e */ /* 0x000fe200020006ff */
[--C-:B------:R-:W-:Y:S01]  /*76f0*/  HADD2.F32 R77, -RZ, R10.reuse.H0_H0 ;  /* 0x2000000aff4d7230 */ /* 0x100fe20000004100 */
[----:B------:R-:W-:Y:S01]  /*7700*/  F2FP.F16.E4M3.UNPACK_B R6, R146 ;  /* 0x00000092ff06723e */ /* 0x000fe200020006ff */
[----:B------:R-:W-:Y:S01]  /*7710*/  HADD2.F32 R80, -RZ, R10.H1_H1 ;  /* 0x3000000aff507230 */ /* 0x000fe20000004100 */
[----:B------:R-:W-:Y:S01]  /*7720*/  F2FP.F16.E4M3.UNPACK_B R5, R147 ;  /* 0x00000093ff05723e */ /* 0x000fe200020006ff */
[--C-:B------:R-:W-:Y:S01]  /*7730*/  HADD2.F32 R81, -RZ, R9.reuse.H0_H0 ;  /* 0x20000009ff517230 */ /* 0x100fe20000004100 */
[----:B-1----:R-:W-:Y:S01]  /*7740*/  F2FP.F16.E4M3.UNPACK_B R4, R148 ;  /* 0x00000094ff04723e */ /* 0x002fe200020006ff */
[----:B------:R-:W-:Y:S01]  /*7750*/  HADD2.F32 R84, -RZ, R9.H1_H1 ;  /* 0x30000009ff547230 */ /* 0x000fe20000004100 */
[-C--:B------:R-:W-:Y:S01]  /*7760*/  F2FP.F16.E4M3.UNPACK_B R2, R140.reuse ;  /* 0x0000008cff02723e */ /* 0x080fe200020006ff */
[--C-:B------:R-:W-:Y:S01]  /*7770*/  HADD2.F32 R85, -RZ, R8.reuse.H0_H0 ;  /* 0x20000008ff557230 */ /* 0x100fe20000004100 */
[----:B------:R-:W-:Y:S01]  /*7780*/  F2FP.F16.E4M3.UNPACK_B R140, R140.H1 ;  /* 0x0000008cff8c723e */ /* 0x000fe200030006ff */
[----:B------:R-:W-:Y:S01]  /*7790*/  HADD2.F32 R87, -RZ, R8.H1_H1 ;  /* 0x30000008ff577230 */ /* 0x000fe20000004100 */
[----:B------:R-:W-:Y:S01]  /*77a0*/  F2FP.F16.E4M3.UNPACK_B R141, R141.H1 ;  /* 0x0000008dff8d723e */ /* 0x000fe200030006ff */
[--C-:B------:R-:W-:Y:S01]  /*77b0*/  HADD2.F32 R90, -RZ, R7.reuse.H0_H0 ;  /* 0x20000007ff5a7230 */ /* 0x100fe20000004100 */
[----:B------:R-:W-:Y:S01]  /*77c0*/  F2FP.F16.E4M3.UNPACK_B R142, R142.H1 ;  /* 0x0000008eff8e723e */ /* 0x000fe200030006ff */
[----:B------:R-:W-:Y:S01]  /*77d0*/  HADD2.F32 R91, -RZ, R7.H1_H1 ;  /* 0x30000007ff5b7230 */ /* 0x000fe20000004100 */
[----:B------:R-:W-:Y:S01]  /*77e0*/  F2FP.F16.E4M3.UNPACK_B R143, R143.H1 ;  /* 0x0000008fff8f723e */ /* 0x000fe200030006ff */
[--C-:B------:R-:W-:Y:S01]  /*77f0*/  HADD2.F32 R94, -RZ, R6.reuse.H0_H0 ;  /* 0x20000006ff5e7230 */ /* 0x100fe20000004100 */
[----:B------:R-:W-:Y:S01]  /*7800*/  R2UR UR5, R186 ;  /* 0x00000000ba0572ca */ /* 0x000fe200000e0000 */
[----:B------:R-:W-:Y:S01]  /*7810*/  HADD2.F32 R95, -RZ, R6.H1_H1 ;  /* 0x30000006ff5f7230 */ /* 0x000fe20000004100 */
        /* <DEDUP_REMOVED lines=9> */
[----:B------:R-:W1:Y:S01]  /*78b0*/  LDTM.x64 R4, tmem[UR4+0x40] ;  /* 0x00004004000479ee */ /* 0x000e620008340000 */
[--C-:B------:R-:W-:Y:S01]  /*78c0*/  HADD2.F32 R0, -RZ, R2.reuse.H0_H0 ;  /* 0x20000002ff007230 */ /* 0x100fe20000004100 */
[----:B------:R-:W-:Y:S01]  /*78d0*/  NOP ;  /* 0x0000000000007918 */ /* 0x000fe20000000000 */
[----:B------:R-:W-:Y:S01]  /*78e0*/  UIADD3 UR4, UPT, UPT, UR5, 0xc0, URZ ;  /* 0x000000c005047890 */ /* 0x000fe2000fffe0ff */
[----:B------:R-:W-:Y:S01]  /*78f0*/  HADD2.F32 R2, -RZ, R2.H1_H1 ;  /* 0x30000002ff027230 */ /* 0x000fe20000004100 */
[----:B------:R-:W-:Y:S01]  /*7900*/  F2FP.F16.E4M3.UNPACK_B R127, R154 ;  /* 0x0000009aff7f723e */ /* 0x000fe200020006ff */
[----:B------:R-:W-:Y:S01]  /*7910*/  HADD2.F32 R78, -RZ, R141.H1_H1 ;  /* 0x3000008dff4e7230 */ /* 0x000fe20000004100 */
[----:B------:R-:W-:Y:S01]  /*7920*/  UPRMT UR4, UR45, 0x654, UR4 ;  /* 0x000006542d047896 */ /* 0x000fe20008000004 */
[--C-:B------:R-:W-:Y:S01]  /*7930*/  HADD2.F32 R106, -RZ, R107.reuse.H0_H0 ;  /* 0x2000006bff6a7230 */ /* 0x100fe20000004100 */
[----:B------:R-:W-:Y:S01]  /*7940*/  F2FP.F16.E4M3.UNPACK_B R130, R155 ;  /* 0x0000009bff82723e */ /* 0x000fe200020006ff */
[----:B------:R-:W-:Y:S01]  /*7950*/  HADD2.F32 R107, -RZ, R107.H1_H1 ;  /* 0x3000006bff6b7230 */ /* 0x000fe20000004100 */
[----:B------:R-:W-:Y:S01]  /*7960*/  F2FP.F16.E4M3.UNPACK_B R144, R144.H1 ;  /* 0x00000090ff90723e */ /* 0x000fe200030006ff */
[--C-:B------:R-:W-:Y:S01]  /*7970*/  HADD2.F32 R110, -RZ, R111.reuse.H0_H0 ;  /* 0x2000006fff6e7230 */ /* 0x100fe20000004100 */
[----:B------:R-:W-:Y:S01]  /*7980*/  F2FP.F16.E4M3.UNPACK_B R145, R145.H1 ;  /* 0x00000091ff91723e */ /* 0x000fe200030006ff */
[----:B------:R-:W-:Y:S01]  /*7990*/  HADD2.F32 R111, -RZ, R111.H1_H1 ;  /* 0x3000006fff6f7230 */ /* 0x000fe20000004100 */
[----:B------:R-:W-:Y:S01]  /*79a0*/  F2FP.F16.E4M3.UNPACK_B R146, R146.H1 ;  /* 0x00000092ff92723e */ /* 0x000fe200030006ff */
[----:B-1----:R-:W-:Y:S01]  /*79b0*/  SYNCS.ARRIVE.TRANS64.RED.A1T0 RZ, [UR4], RZ ;  /* 0x000000ffffff79a7 */ /* 0x002fe20008100404 */
[--C-:B------:R-:W-:Y:S01]  /*79c0*/  HADD2.F32 R114, -RZ, R115.reuse.H0_H0 ;  /* 0x20000073ff727230 */ /* 0x100fe20000004100 */
[----:B------:R-:W-:Y:S01]  /*79d0*/  F2FP.F16.E4M3.UNPACK_B R147, R147.H1 ;  /* 0x00000093ff93723e */ /* 0x000fe200030006ff */
[----:B------:R-:W-:Y:S01]  /*79e0*/  HADD2.F32 R115, -RZ, R115.H1_H1 ;  /* 0x30000073ff737230 */ /* 0x000fe20000004100 */
[----:B------:R-:W-:Y:S01]  /*79f0*/  F2FP.F16.E4M3.UNPACK_B R148, R148.H1 ;  /* 0x00000094ff94723e */ /* 0x000fe200030006ff */
[--C-:B------:R-:W-:Y:S01]  /*7a00*/  HADD2.F32 R118, -RZ, R119.reuse.H0_H0 ;  /* 0x20000077ff767230 */ /* 0x100fe20000004100 */
[----:B------:R-:W-:Y:S01]  /*7a10*/  F2FP.F16.E4M3.UNPACK_B R149, R149.H1 ;  /* 0x00000095ff95723e */ /* 0x000fe200030006ff */
[----:B------:R-:W-:Y:S02]  /*7a20*/  HADD2.F32 R119, -RZ, R119.H1_H1 ;  /* 0x30000077ff777230 */ /* 0x000fe40000004100 */
[C---:B------:R-:W-:Y:S01]  /*7a30*/  FMUL R4, R70.reuse, R4 ;  /* 0x0000000446047220 */ /* 0x040fe20000400000 */
[C---:B------:R-:W-:Y:S01]  /*7a40*/  FMUL R5, R70.reuse, R5 ;  /* 0x0000000546057220 */ /* 0x040fe20000400000 */
[--C-:B------:R-:W-:Y:S02]  /*7a50*/  HADD2.F32 R3, -RZ, R140.reuse.H0_H0 ;  /* 0x2000008cff037230 */ /* 0x100fe40000004100 */
        /* <DEDUP_REMOVED lines=9> */
[C---:B------:R-:W-:Y:S01]  /*7af0*/  FMUL R2, R70.reuse, R21 ;  /* 0x0000001546027220 */ /* 0x040fe20000400000 */
[C---:B------:R-:W-:Y:S01]  /*7b00*/  FMUL R21, R70.reuse, R28 ;  /* 0x0000001c46157220 */ /* 0x040fe20000400000 */
[----:B------:R-:W-:Y:S02]  /*7b10*/  HADD2.F32 R122, -RZ, R123.H0_H0 ;  /* 0x2000007bff7a7230 */ /* 0x000fe40000004100 */
[C---:B------:R-:W-:Y:S01]  /*7b20*/  FMUL R6, R70.reuse, R6 ;  /* 0x0000000646067220 */ /* 0x040fe20000400000 */
[----:B------:R-:W-:Y:S02]  /*7b30*/  HADD2.F32 R72, -RZ, R140.H1_H1 ;  /* 0x3000008cff487230 */ /* 0x000fe40000004100 */
[C---:B------:R-:W-:Y:S01]  /*7b40*/  FMUL R7, R70.reuse, R7 ;  /* 0x0000000746077220 */ /* 0x040fe20000400000 */
[----:B------:R-:W-:Y:S02]  /*7b50*/  HADD2.F32 R75, -RZ, R141.H0_H0 ;  /* 0x2000008dff4b7230 */ /* 0x000fe40000004100 */
[C---:B------:R-:W-:Y:S01]  /*7b60*/  FFMA R6, R73.reuse, R3, R6 ;  /* 0x0000000349067223 */ /* 0x040fe20000000006 */
[----:B------:R-:W-:Y:S02]  /*7b70*/  HADD2.F32 R123, -RZ, R123.H1_H1 ;  /* 0x3000007bff7b7230 */ /* 0x000fe40000004100 */
[C---:B------:R-:W-:Y:S01]  /*7b80*/  FFMA R7, R73.reuse, R72, R7 ;  /* 0x0000004849077223 */ /* 0x040fe20000000007 */
[C---:B------:R-:W-:Y:S01]  /*7b90*/  FFMA R8, R73.reuse, R74, R8 ;  /* 0x0000004a49087223 */ /* 0x040fe20000000008 */
[----:B------:R-:W-:Y:S01]  /*7ba0*/  FFMA R9, R73, R76, R9 ;  /* 0x0000004c49097223 */ /* 0x000fe20000000009 */
[--C-:B------:R-:W-:Y:S02]  /*7bb0*/  HADD2.F32 R126, -RZ, R127.reuse.H0_H0 ;  /* 0x2000007fff7e7230 */ /* 0x100fe40000004100 */
[C---:B------:R-:W-:Y:S01]  /*7bc0*/  FMUL R10, R70.reuse, R10 ;  /* 0x0000000a460a7220 */ /* 0x040fe20000400000 */
[----:B------:R-:W-:Y:S01]  /*7bd0*/  F2FP.SATFINITE.E4M3.F32.PACK_AB_MERGE_C R76, R7, R6, RZ ;  /* 0x00000006074c723e */ /* 0x000fe200048070ff */
[C---:B------:R-:W-:Y:S01]  /*7be0*/  FMUL R7, R70.reuse, R24 ;  /* 0x0000001846077220 */ /* 0x040fe20000400000 */
[----:B------:R-:W-:Y:S02]  /*7bf0*/  HADD2.F32 R127, -RZ, R127.H1_H1 ;  /* 0x3000007fff7f7230 */ /* 0x000fe40000004100 */
[C---:B------:R-:W-:Y:S01]  /*7c00*/  FFMA R10, R73.reuse, R75, R10 ;  /* 0x0000004b490a7223 */ /* 0x040fe2000000000a */
[----:B------:R-:W-:Y:S02]  /*7c10*/  HADD2.F32 R72, -RZ, R130.H0_H0 ;  /* 0x20000082ff487230 */ /* 0x000fe40000004100 */
[C---:B------:R-:W-:Y:S01]  /*7c20*/  FMUL R11, R70.reuse, R11 ;  /* 0x0000000b460b7220 */ /* 0x040fe20000400000 */
[--C-:B------:R-:W-:Y:S02]  /*7c30*/  HADD2.F32 R79, -RZ, R142.reuse.H0_H0 ;  /* 0x2000008eff4f7230 */ /* 0x100fe40000004100 */
[C---:B------:R-:W-:Y:S01]  /*7c40*/  FMUL R14, R70.reuse, R14 ;  /* 0x0000000e460e7220 */ /* 0x040fe20000400000 */
[----:B------:R-:W-:Y:S02]  /*7c50*/  HADD2.F32 R82, -RZ, R142.H1_H1 ;  /* 0x3000008eff527230 */ /* 0x000fe40000004100 */
[C---:B------:R-:W-:Y:S01]  /*7c60*/  FFMA R11, R73.reuse, R78, R11 ;  /* 0x0000004e490b7223 */ /* 0x040fe2000000000b */
[C---:B------:R-:W-:Y:S01]  /*7c70*/  FFMA R12, R73.reuse, R77, R12 ;  /* 0x0000004d490c7223 */ /* 0x040fe2000000000c */
[C---:B------:R-:W-:Y:S01]  /*7c80*/  FFMA R13, R73.reuse, R80, R13 ;  /* 0x00000050490d7223 */ /* 0x040fe2000000000d */
[----:B------:R-:W-:Y:S01]  /*7c90*/  FFMA R14, R73, R79, R14 ;  /* 0x0000004f490e7223 */ /* 0x000fe2000000000e */
[----:B------:R-:W-:Y:S01]  /*7ca0*/  HADD2.F32 R75, -RZ, R130.H1_H1 ;  /* 0x30000082ff4b7230 */ /* 0x000fe20000004100 */
[----:B------:R-:W-:Y:S01]  /*7cb0*/  F2FP.SATFINITE.E4M3.F32.PACK_AB_MERGE_C R78, R11, R10, RZ ;  /* 0x0000000a0b4e723e */ /* 0x000fe200048070ff */
[C---:B------:R-:W-:Y:S01]  /*7cc0*/  FMUL R10, R70.reuse, R25 ;  /* 0x00000019460a7220 */ /* 0x040fe20000400000 */
[C---:B------:R-:W-:Y:S01]  /*7cd0*/  FMUL R25, R70.reuse, R32 ;  /* 0x0000002046197220 */ /* 0x040fe20000400000 */
        /* <DEDUP_REMOVED lines=8> */
[C---:B------:R-:W-:Y:S01]  /*7d60*/  FMUL R19, R70.reuse, R19 ;  /* 0x0000001346137220 */ /* 0x040fe20000400000 */
[--C-:B------:R-:W-:Y:S01]  /*7d70*/  HADD2.F32 R88, -RZ, R144.reuse.H0_H0 ;  /* 0x20000090ff587230 */ /* 0x100fe20000004100 */
[----:B------:R-:W-:Y:S01]  /*7d80*/  F2FP.SATFINITE.E4M3.F32.PACK_AB_MERGE_C R14, R15, R14, RZ ;  /* 0x0000000e0f0e723e */ /* 0x000fe200048070ff */
[----:B------:R-:W-:Y:S02]  /*7d90*/  HADD2.F32 R89, -RZ, R144.H1_H1 ;  /* 0x30000090ff597230 */ /* 0x000fe40000004100 */
[C---:B------:R-:W-:Y:S01]  /*7da0*/  FFMA R19, R73.reuse, R86, R19 ;  /* 0x0000005649137223 */ /* 0x040fe20000000013 */
[C---:B------:R-:W-:Y:S01]  /*7db0*/  FFMA R0, R73.reuse, R85, R0 ;  /* 0x0000005549007223 */ /* 0x040fe20000000000 */
[----:B------:R-:W-:Y:S01]  /*7dc0*/  FFMA R2, R73, R87, R2 ;  /* 0x0000005749027223 */ /* 0x000fe20000000002 */
[C---:B------:R-:W-:Y:S01]  /*7dd0*/  FMUL R3, R70.reuse, R22 ;  /* 0x0000001646037220 */ /* 0x040fe20000400000 */
[C---:B------:R-:W-:Y:S01]  /*7de0*/  FMUL R22, R70.reuse, R29 ;  /* 0x0000001d46167220 */ /* 0x040fe20000400000 */
[----:B------:R-:W-:Y:S01]  /*7df0*/  F2FP.SATFINITE.E4M3.F32.PACK_AB_MERGE_C R18, R19, R18, RZ ;  /* 0x000000121312723e */ /* 0x000fe200048070ff */
[C---:B------:R-:W-:Y:S01]  /*7e00*/  FMUL R29, R70.reuse, R36 ;  /* 0x00000024461d7220 */ /* 0x040fe20000400000 */
        /* <DEDUP_REMOVED lines=8> */
[C---:B------:R-:W-:Y:S01]  /*7e90*/  FFMA R11, R73.reuse, R92, R11 ;  /* 0x0000005c490b7223 */ /* 0x040fe2000000000b */
[----:B------:R-:W-:Y:S01]  /*7ea0*/  FMUL R26, R70, R33 ;  /* 0x00000021461a7220 */ /* 0x000fe20000400000 */
[----:B------:R-:W-:Y:S01]  /*7eb0*/  F2FP.SATFINITE.E4M3.F32.PACK_AB_MERGE_C R3, R6, R3, RZ ;  /* 0x000000030603723e */ /* 0x000fe200048070ff */
        /* <DEDUP_REMOVED lines=9> */
[C---:B------:R-:W-:Y:S01]  /*7f50*/  FMUL R30, R70.reuse, R37 ;  /* 0x00000025461e7220 */ /* 0x040fe20000400000 */
[C---:B------:R-:W-:Y:S01]  /*7f60*/  FMUL R37, R70.reuse, R44 ;  /* 0x0000002c46257220 */ /* 0x040fe20000400000 */
[C---:B------:R-:W-:Y:S01]  /*7f70*/  FMUL R24, R70.reuse, R31 ;  /* 0x0000001f46187220 */ /* 0x040fe20000400000 */
[----:B------:R-:W-:Y:S01]  /*7f80*/  F2FP.F16.E4M3.UNPACK_B R150, R150.H1 ;  /* 0x00000096ff96723e */ /* 0x000fe200030006ff */
[--C-:B------:R-:W-:Y:S02]  /*7f90*/  HADD2.F32 R100, -RZ, R147.reuse.H0_H0 ;  /* 0x20000093ff647230 */ /* 0x100fe40000004100 */
[----:B------:R-:W-:Y:S01]  /*7fa0*/  FMUL R27, R70, R34 ;  /* 0x00000022461b7220 */ /* 0x000fe20000400000 */
[----:B------:R-:W-:Y:S02]  /*7fb0*/  HADD2.F32 R101, -RZ, R147.H1_H1 ;  /* 0x30000093ff657230 */ /* 0x000fe40000004100 */
[C---:B------:R-:W-:Y:S01]  /*7fc0*/  FFMA R24, R73.reuse, R97, R24 ;  /* 0x0000006149187223 */ /* 0x040fe20000000018 */
[----:B------:R-:W-:Y:S01]  /*7fd0*/  F2FP.F16.E4M3.UNPACK_B R151, R151.H1 ;  /* 0x00000097ff97723e */ /* 0x000fe200030006ff */
[C---:B------:R-:W-:Y:S01]  /*7fe0*/  FFMA R25, R73.reuse, R98, R25 ;  /* 0x0000006249197223 */ /* 0x040fe20000000019 */
[C---:B------:R-:W-:Y:S01]  /*7ff0*/  FFMA R26, R73.reuse, R99, R26 ;  /* 0x00000063491a7223 */ /* 0x040fe2000000001a */
[----:B------:R-:W-:Y:S01]  /*8000*/  F2FP.F16.E4M3.UNPACK_B R152, R152.H1 ;  /* 0x00000098ff98723e */ /* 0x000fe200030006ff */
[C---:B------:R-:W-:Y:S01]  /*8010*/  FFMA R27, R73.reuse, R100, R27 ;  /* 0x00000064491b7223 */ /* 0x040fe2000000001b */
[----:B------:R-:W-:Y:S01]  /*8020*/  F2FP.SATFINITE.E4M3.F32.PACK_AB_MERGE_C R6, R24, R23, RZ ;  /* 0x000000171806723e */ /* 0x000fe200048070ff */
[C---:B------:R-:W-:Y:S01]  /*8030*/  FMUL R34, R70.reuse, R41 ;  /* 0x0000002946227220 */ /* 0x040fe20000400000 */
[C---:B------:R-:W-:Y:S01]  /*8040*/  FMUL R41, R70.reuse, R48 ;  /* 0x0000003046297220 */ /* 0x040fe20000400000 */
[----:B------:R-:W-:Y:S01]  /*8050*/  FMUL R28, R70, R35 ;  /* 0x00000023461c7220 */ /* 0x000fe20000400000 */
[----:B------:R-:W-:Y:S01]  /*8060*/  F2FP.F16.E4M3.UNPACK_B R153, R153.H1 ;  /* 0x00000099ff99723e */ /* 0x000fe200030006ff */
[--C-:B------:R-:W-:Y:S01]  /*8070*/  HADD2.F32 R104, -RZ, R148.reuse.H0_H0 ;  /* 0x20000094ff687230 */ /* 0x100fe20000004100 */
[----:B------:R-:W-:Y:S01]  /*8080*/  F2FP.SATFINITE.E4M3.F32.PACK_AB_MERGE_C R6, R22, R21, R6 ;  /* 0x000000151606723e */ /* 0x000fe20004807006 */
[C---:B------:R-:W-:Y:S01]  /*8090*/  FFMA R28, R73.reuse, R101, R28 ;  /* 0x00000065491c7223 */ /* 0x040fe2000000001c */
[C---:B------:R-:W-:Y:S01]  /*80a0*/  FFMA R29, R73.reuse, R102, R29 ;  /* 0x00000066491d7223 */ /* 0x040fe2000000001d */
[C---:B------:R-:W-:Y:S01]  /*80b0*/  FFMA R30, R73.reuse, R103, R30 ;  /* 0x00000067491e7223 */ /* 0x040fe2000000001e */
[----:B------:R-:W-:Y:S02]  /*80c0*/  HADD2.F32 R105, -RZ, R148.H1_H1 ;  /* 0x30000094ff697230 */ /* 0x000fe40000004100 */
[C---:B------:R-:W-:Y:S01]  /*80d0*/  FMUL R31, R70.reuse, R38 ;  /* 0x00000026461f7220 */ /* 0x040fe20000400000 */
[----:B------:R-:W-:Y:S01]  /*80e0*/  F2FP.F16.E4M3.UNPACK_B R154, R154.H1 ;  /* 0x0000009aff9a723e */ /* 0x000fe200030006ff */
[C---:B------:R-:W-:Y:S01]  /*80f0*/  FMUL R38, R70.reuse, R45 ;  /* 0x0000002d46267220 */ /* 0x040fe20000400000 */
[C---:B------:R-:W-:Y:S01]  /*8100*/  FMUL R45, R70.reuse, R52 ;  /* 0x00000034462d7220 */ /* 0x040fe20000400000 */
[----:B------:R-:W-:Y:S01]  /*8110*/  F2FP.F16.E4M3.UNPACK_B R155, R155.H1 ;  /* 0x0000009bff9b723e */ /* 0x000fe200030006ff */
[----:B------:R-:W-:Y:S01]  /*8120*/  FFMA R31, R73, R104, R31 ;  /* 0x00000068491f7223 */ /* 0x000fe2000000001f */
[----:B------:R-:W-:Y:S01]  /*8130*/  FMUL R52, R70, R59 ;  /* 0x0000003b46347220 */ /* 0x000fe20000400000 */
[----:B------:R-:W-:Y:S01]  /*8140*/  IADD3 R68, PT, PT, R68, 0x1, RZ ;  /* 0x0000000144447810 */ /* 0x000fe20007ffe0ff */
[C---:B------:R-:W-:Y:S01]  /*8150*/  FMUL R59, R70.reuse, R66 ;  /* 0x00000042463b7220 */ /* 0x040fe20000400000 */
[----:B------:R-:W-:Y:S01]  /*8160*/  F2FP.SATFINITE.E4M3.F32.PACK_AB_MERGE_C R66, R13, R12, R14 ;  /* 0x0000000c0d42723e */ /* 0x000fe2000480700e */
[C---:B------:R-:W-:Y:S01]  /*8170*/  FMUL R32, R70.reuse, R39 ;  /* 0x0000002746207220 */ /* 0x040fe20000400000 */
[--C-:B------:R-:W-:Y:S02]  /*8180*/  HADD2.F32 R108, -RZ, R149.reuse.H0_H0 ;  /* 0x20000095ff6c7230 */ /* 0x100fe40000004100 */
[C---:B------:R-:W-:Y:S01]  /*8190*/  FMUL R35, R70.reuse, R42 ;  /* 0x0000002a46237220 */ /* 0x040fe20000400000 */
[----:B------:R-:W-:Y:S02]  /*81a0*/  HADD2.F32 R109, -RZ, R149.H1_H1 ;  /* 0x30000095ff6d7230 */ /* 0x000fe40000004100 */
[C---:B------:R-:W-:Y:S01]  /*81b0*/  FFMA R32, R73.reuse, R105, R32 ;  /* 0x0000006949207223 */ /* 0x040fe20000000020 */
[----:B------:R-:W-:Y:S01]  /*81c0*/  FMUL R36, R70, R43 ;  /* 0x0000002b46247220 */ /* 0x000fe20000400000 */
[C---:B------:R-:W-:Y:S01]  /*81d0*/  FFMA R33, R73.reuse, R106, R33 ;  /* 0x0000006a49217223 */ /* 0x040fe20000000021 */
[C---:B------:R-:W-:Y:S01]  /*81e0*/  FFMA R34, R73.reuse, R107, R34 ;  /* 0x0000006b49227223 */ /* 0x040fe20000000022 */
[--C-:B------:R-:W-:Y:S01]  /*81f0*/  HADD2.F32 R112, -RZ, R150.reuse.H0_H0 ;  /* 0x20000096ff707230 */ /* 0x100fe20000004100 */
[----:B------:R-:W-:Y:S01]  /*8200*/  F2FP.SATFINITE.E4M3.F32.PACK_AB_MERGE_C R32, R32, R31, RZ ;  /* 0x0000001f2020723e */ /* 0x000fe200048070ff */
[C---:B------:R-:W-:Y:S01]  /*8210*/  FFMA R35, R73.reuse, R108, R35 ;  /* 0x0000006c49237223 */ /* 0x040fe20000000023 */
[----:B------:R-:W-:Y:S02]  /*8220*/  HADD2.F32 R113, -RZ, R150.H1_H1 ;  /* 0x30000096ff717230 */ /* 0x000fe40000004100 */
[----:B------:R-:W-:Y:S01]  /*8230*/  FMUL R39, R70, R46 ;  /* 0x0000002e46277220 */ /* 0x000fe20000400000 */
[----:B------:R-:W-:Y:S01]  /*8240*/  F2FP.SATFINITE.E4M3.F32.PACK_AB_MERGE_C R32, R30, R29, R32 ;  /* 0x0000001d1e20723e */ /* 0x000fe20004807020 */
[C---:B------:R-:W-:Y:S01]  /*8250*/  FFMA R36, R73.reuse, R109, R36 ;  /* 0x0000006d49247223 */ /* 0x040fe20000000024 */
[C---:B------:R-:W-:Y:S01]  /*8260*/  FMUL R40, R70.reuse, R47 ;  /* 0x0000002f46287220 */ /* 0x040fe20000400000 */
        /* <DEDUP_REMOVED lines=10> */
[C---:B------:R-:W-:Y:S01]  /*8310*/  FMUL R50, R70.reuse, R57 ;  /* 0x0000003946327220 */ /* 0x040fe20000400000 */
[C---:B------:R-:W-:Y:S01]  /*8320*/  FMUL R57, R70.reuse, R64 ;  /* 0x0000004046397220 */ /* 0x040fe20000400000 */
[----:B------:R-:W-:Y:S01]  /*8330*/  FFMA R42, R73, R115, R42 ;  /* 0x00000073492a7223 */ /* 0x000fe2000000002a */
[C---:B------:R-:W-:Y:S01]  /*8340*/  FMUL R46, R70.reuse, R53 ;  /* 0x00000035462e7220 */ /* 0x040fe20000400000 */
[--C-:B------:R-:W-:Y:S01]  /*8350*/  HADD2.F32 R120, -RZ, R152.reuse.H0_H0 ;  /* 0x20000098ff787230 */ /* 0x100fe20000004100 */
[----:B------:R-:W-:Y:S01]  /*8360*/  F2FP.SATFINITE.E4M3.F32.PACK_AB_MERGE_C R64, R5, R4, R76 ;  /* 0x000000040540723e */ /* 0x000fe2000480704c */
[C---:B------:R-:W-:Y:S01]  /*8370*/  FMUL R51, R70.reuse, R58 ;  /* 0x0000003a46337220 */ /* 0x040fe20000400000 */
[C---:B------:R-:W-:Y:S01]  /*8380*/  FMUL R53, R70.reuse, R60 ;  /* 0x0000003c46357220 */ /* 0x040fe20000400000 */
[C---:B------:R-:W-:Y:S01]  /*8390*/  FFMA R43, R73.reuse, R116, R43 ;  /* 0x00000074492b7223 */ /* 0x040fe2000000002b */
[----:B------:R-:W-:Y:S02]  /*83a0*/  HADD2.F32 R121, -RZ, R152.H1_H1 ;  /* 0x30000098ff797230 */ /* 0x000fe40000004100 */
[C---:B------:R-:W-:Y:S01]  /*83b0*/  FMUL R47, R70.reuse, R54 ;  /* 0x00000036462f7220 */ /* 0x040fe20000400000 */
[C---:B------:R-:W-:Y:S01]  /*83c0*/  FMUL R58, R70.reuse, R65 ;  /* 0x00000041463a7220 */ /* 0x040fe20000400000 */
[----:B------:R-:W-:Y:S01]  /*83d0*/  FMUL R60, R70, R67 ;  /* 0x00000043463c7220 */ /* 0x000fe20000400000 */
[----:B------:R-:W-:Y:S01]  /*83e0*/  F2FP.SATFINITE.E4M3.F32.PACK_AB_MERGE_C R5, R20, R11, RZ ;  /* 0x0000000b1405723e */ /* 0x000fe200048070ff */
[----:B------:R-:W-:Y:S01]  /*83f0*/  FFMA R44, R73, R117, R44 ;  /* 0x00000075492c7223 */ /* 0x000fe2000000002c */
[C---:B------:R-:W-:Y:S01]  /*8400*/  FMUL R48, R70.reuse, R55 ;  /* 0x0000003746307220 */ /* 0x040fe20000400000 */
[----:B------:R-:W-:Y:S01]  /*8410*/  F2FP.SATFINITE.E4M3.F32.PACK_AB_MERGE_C R65, R9, R8, R78 ;  /* 0x000000080941723e */ /* 0x000fe2000480704e */
[----:B------:R-:W-:Y:S01]  /*8420*/  FFMA R45, R73, R118, R45 ;  /* 0x00000076492d7223 */ /* 0x000fe2000000002d */
[----:B------:R-:W-:Y:S01]  /*8430*/  F2FP.SATFINITE.E4M3.F32.PACK_AB_MERGE_C R67, R17, R16, R18 ;  /* 0x000000101143723e */ /* 0x000fe20004807012 */
[----:B------:R-:W-:Y:S01]  /*8440*/  FMUL R49, R70, R56 ;  /* 0x0000003846317220 */ /* 0x000fe20000400000 */
[C---:B------:R-:W-:Y:S01]  /*8450*/  FFMA R46, R73.reuse, R119, R46 ;  /* 0x00000077492e7223 */ /* 0x040fe2000000002e */
[--C-:B------:R-:W-:Y:S02]  /*8460*/  HADD2.F32 R124, -RZ, R153.reuse.H0_H0 ;  /* 0x20000099ff7c7230 */ /* 0x100fe40000004100 */
[C---:B------:R-:W-:Y:S01]  /*8470*/  FFMA R47, R73.reuse, R120, R47 ;  /* 0x00000078492f7223 */ /* 0x040fe2000000002f */
[----:B------:R1:W-:Y:S01]  /*8480*/  STS.128 [R137+UR44+0x6200], R64 ;  /* 0x0062004089007988 */ /* 0x0003e20008000c2c */
[----:B------:R-:W-:Y:S01]  /*8490*/  HADD2.F32 R125, -RZ, R153.H1_H1 ;  /* 0x30000099ff7d7230 */ /* 0x000fe20000004100 */
[----:B------:R-:W-:Y:S01]  /*84a0*/  F2FP.SATFINITE.E4M3.F32.PACK_AB_MERGE_C R5, R10, R7, R5 ;  /* 0x000000070a05723e */ /* 0x000fe20004807005 */
[C---:B------:R-:W-:Y:S01]  /*84b0*/  FFMA R48, R73.reuse, R121, R48 ;  /* 0x0000007949307223 */ /* 0x040fe20000000030 */
[----:B------:R-:W-:Y:S01]  /*84c0*/  F2FP.SATFINITE.E4M3.F32.PACK_AB_MERGE_C R7, R28, R27, RZ ;  /* 0x0000001b1c07723e */ /* 0x000fe200048070ff */
        /* <DEDUP_REMOVED lines=8> */
[----:B------:R-:W-:Y:S01]  /*8550*/  FMUL R56, R70, R63 ;  /* 0x0000003f46387220 */ /* 0x000fe20000400000 */
[----:B------:R-:W-:Y:S01]  /*8560*/  F2FP.SATFINITE.E4M3.F32.PACK_AB_MERGE_C R4, R2, R0, R3 ;  /* 0x000000000204723e */ /* 0x000fe20004807003 */
[C---:B------:R-:W-:Y:S01]  /*8570*/  FFMA R53, R73.reuse, R126, R53 ;  /* 0x0000007e49357223 */ /* 0x040fe20000000035 */
[----:B------:R-:W-:Y:S01]  /*8580*/  F2FP.SATFINITE.E4M3.F32.PACK_AB_MERGE_C R7, R26, R25, R7 ;  /* 0x000000191a07723e */ /* 0x000fe20004807007 */
[C---:B------:R-:W-:Y:S01]  /*8590*/  FFMA R54, R73.reuse, R127, R54 ;  /* 0x0000007f49367223 */ /* 0x040fe20000000036 */
[--C-:B------:R-:W-:Y:S02]  /*85a0*/  HADD2.F32 R74, -RZ, R155.reuse.H0_H0 ;  /* 0x2000009bff4a7230 */ /* 0x100fe40000004100 */
[C---:B------:R-:W-:Y:S01]  /*85b0*/  FFMA R55, R73.reuse, R128, R55 ;  /* 0x0000008049377223 */ /* 0x040fe20000000037 */
[----:B------:R-:W-:Y:S01]  /*85c0*/  HADD2.F32 R131, -RZ, R155.H1_H1 ;  /* 0x3000009bff837230 */ /* 0x000fe20000004100 */
[----:B------:R1:W-:Y:S01]  /*85d0*/  STS.128 [R179+0x6010], R4 ;  /* 0x00601004b3007388 */ /* 0x0003e20000000c00 */
[----:B------:R-:W-:Y:S01]  /*85e0*/  F2FP.SATFINITE.E4M3.F32.PACK_AB_MERGE_C R35, R36, R35, RZ ;  /* 0x000000232423723e */ /* 0x000fe200048070ff */
[C---:B------:R-:W-:Y:S01]  /*85f0*/  FFMA R56, R73.reuse, R129, R56 ;  /* 0x0000008149387223 */ /* 0x040fe20000000038 */
[----:B------:R-:W-:Y:S01]  /*8600*/  F2FP.SATFINITE.E4M3.F32.PACK_AB_MERGE_C R39, R40, R39, RZ ;  /* 0x000000272827723e */ /* 0x000fe200048070ff */
[C---:B------:R-:W-:Y:S01]  /*8610*/  FFMA R57, R73.reuse, R72, R57 ;  /* 0x0000004849397223 */ /* 0x040fe20000000039 */
[----:B------:R-:W-:Y:S01]  /*8620*/  F2FP.SATFINITE.E4M3.F32.PACK_AB_MERGE_C R43, R44, R43, RZ ;  /* 0x0000002b2c2b723e */ /* 0x000fe200048070ff */
[C---:B------:R-:W-:Y:S01]  /*8630*/  FFMA R58, R73.reuse, R75, R58 ;  /* 0x0000004b493a7223 */ /* 0x040fe2000000003a */
[C---:B------:R-:W-:Y:S01]  /*8640*/  FFMA R59, R73.reuse, R74, R59 ;  /* 0x0000004a493b7223 */ /* 0x040fe2000000003b */
[----:B------:R-:W-:Y:S01]  /*8650*/  F2FP.SATFINITE.E4M3.F32.PACK_AB_MERGE_C R33, R34, R33, R35 ;  /* 0x000000212221723e */ /* 0x000fe20004807023 */
        /* <DEDUP_REMOVED lines=11> */
[----:B------:R-:W-:Y:S05]  /*8710*/  F2FP.SATFINITE.E4M3.F32.PACK_AB_MERGE_C R51, R58, R57, R59 ;  /* 0x000000393a33723e */ /* 0x000fea000480703b */
        /* <DEDUP_REMOVED lines=10> */
[----:B------:R-:W-:Y:S02]  /*87c0*/  UIADD3 UR9, UPT, UPT, UR49, 0x40, URZ ;  /* 0x0000004031097890 */ /* 0x000fe4000fffe0ff */
[----:B------:R-:W-:Y:S01]  /*87d0*/  UIADD3 UR8, UPT, UPT, UR44, 0x6200, URZ ;  /* 0x000062002c087890 */ /* 0x000fe2000fffe0ff */
[----:B------:R-:W-:Y:S01]  /*87e0*/  UMOV UR10, UR50 ;  /* 0x00000032000a7c82 */ /* 0x000fe20008000000 */
[----:B------:R-:W-:Y:S01]  /*87f0*/  UMOV UR11, UR36 ;  /* 0x00000024000b7c82 */ /* 0x000fe20008000000 */
[----:B--2---:R-:W-:Y:S04]  /*8800*/  UIADD3 UR4, UP0, UPT, UR6, 0x680, URZ ;  /* 0x0000068006047890 */ /* 0x004fe8000ff1e0ff */
[----:B------:R-:W-:Y:S09]  /*8810*/  UIADD3.X UR5, UPT, UPT, URZ, UR7, URZ, UP0, !UPT ;  /* 0x00000007ff057290 */ /* 0x000ff200087fe4ff */
[----:B------:R2:W-:Y:S01]  /*8820*/  UTMASTG.3D [UR8], [UR4] ;  /* 0x00000008040073b5 */ /* 0x0005e20008010000 */
[----:B------:R0:W-:Y:S01]  /*8830*/  UTMACMDFLUSH ;  /* 0x00000000000079b7 */ /* 0x0001e20000000000 */
[----:B--2---:R-:W-:Y:S04]  /*8840*/  DEPBAR.LE SB0, 0x1 ;  /* 0x000080400000791a */ /* 0x004fe80000000000 */
.L_x_112:
[----:B------:R-:W-:Y:S05]  /*8850*/  BSYNC.RECONVERGENT B0 ;  /* 0x0000000000007941 */ /* 0x000fea0003800200 */
.L_x_111:
[----:B------:R-:W-:Y:S01]  /*8860*/  R2UR UR4, R160 ;  /* 0x00000000a00472ca */ /* 0x000fe200000e0000 */
[----:B------:R-:W-:Y:S01]  /*8870*/  BAR.SYNC.DEFER_BLOCKING 0x1, 0x80 ;  /* 0x0042000000007b1d */ /* 0x000fe20000010000 */
[----:B------:R-:W-:Y:S01]  /*8880*/  ISETP.NE.AND P0, PT, R162, 0x2, PT ;  /* 0x00000002a200780c */ /* 0x000fe20003f05270 */
[----:B------:R-:W-:Y:S01]  /*8890*/  UISETP.NE.AND UP0, UPT, UR46, URZ, UPT ;  /* 0x000000ff2e00728c */ /* 0x000fe2000bf05270 */
[----:B------:R-:W-:Y:S01]  /*88a0*/  ISETP.NE.AND P1, PT, R68, 0x4, PT ;  /* 0x000000044400780c */ /* 0x000fe20003f25270 */
[----:B------:R-:W-:Y:S01]  /*88b0*/  UIADD3 UR20, UPT, UPT, UR37, UR63, URZ ;  /* 0x0000003f25147290 */ /* 0x000fe2000fffe0ff */
[----:B------:R-:W-:Y:S02]  /*88c0*/  SEL R0, RZ, 0x1, P0 ;  /* 0x00000001ff007807 */ /* 0x000fe40000000000 */
[----:B------:R-:W-:Y:S02]  /*88d0*/  SEL R3, RZ, 0x1, P1 ;  /* 0x00000001ff037807 */ /* 0x000fe40000800000 */
[----:B------:R-:W-:Y:S02]  /*88e0*/  LOP3.LUT R167, R167, R0, RZ, 0x3c, !PT ;  /* 0x00000000a7a77212 */ /* 0x000fe400078e3cff */
[----:B------:R-:W-:Y:S01]  /*88f0*/  LOP3.LUT R168, R168, R3, RZ, 0x3c, !PT ;  /* 0x00000003a8a87212 */ /* 0x000fe200078e3cff */
[----:B------:R-:W-:Y:S01]  /*8900*/  UIADD3 UR16, UPT, UPT, UR38, UR4, URZ ;  /* 0x0000000426107290 */ /* 0x000fe2000fffe0ff */
[----:B------:R-:W-:Y:S02]  /*8910*/  SEL R162, R162, RZ, P0 ;  /* 0x000000ffa2a27207 */ /* 0x000fe40000000000 */
[----:B------:R-:W-:Y:S01]  /*8920*/  SEL R68, R68, RZ, P1 ;  /* 0x000000ff44447207 */ /* 0x000fe20000800000 */
[----:B------:R-:W-:Y:S01]  /*8930*/  UMOV UR36, UR59 ;  /* 0x0000003b00247c82 */ /* 0x000fe20008000000 */
[----:B------:R-:W-:Y:S07]  /*8940*/  BRA.U UP0, `(.L_x_113) ;  /* 0xffffffc5005c7547 */ /* 0x000fee000b83ffff */
[----:B------:R-:W-:Y:S05]  /*8950*/  EXIT ;  /* 0x000000000000794d */ /* 0x000fea0003800000 */
.L_x_24:
[----:B--2---:R2:W3:Y:S02]  /*8960*/  SYNCS.PHASECHK.TRANS64.TRYWAIT P0, [R3+URZ+0xf0], R2 ;  /* 0x0000f002030075a7 */ /* 0x0044e400080011ff */
[----:B---3--:R-:W-:Y:S05]  /*8970*/  @!P0 NANOSLEEP.SYNCS 0x989680 ;  /* 0x009896800000895d */ /* 0x008fea0003900000 */
[----:B------:R-:W3:Y:S02]  /*8980*/  @!P0 SYNCS.PHASECHK.TRANS64 P0, [R3+URZ+0xf0], R2 ;  /* 0x0000f002030085a7 */ /* 0x000ee400080010ff */
[----:B---3--:R-:W-:Y:S05]  /*8990*/  @!P0 BRA `(.L_x_24) ;  /* 0xfffffffc00f08947 */ /* 0x008fea000383ffff */
[----:B------:R-:W-:Y:S05]  /*89a0*/  BRA `(.L_x_114) ;  /* 0xffffff8c00b87947 */ /* 0x000fea000383ffff */
.L_x_27:
[----:B-1----:R-:W-:-:S07]  /*89b0*/  MOV R0, UR33 ;  /* 0x0000002100007c02 */ /* 0x002fce0008000f00 */
.L_x_115:
[----:B-1----:R1:W2:Y:S02]  /*89c0*/  SYNCS.PHASECHK.TRANS64.TRYWAIT P0, [R0+URZ+0x28], R3 ;  /* 0x00002803000075a7 */ /* 0x0022a400080011ff */
[----:B--2---:R-:W-:Y:S05]  /*89d0*/  @!P0 NANOSLEEP.SYNCS 0x989680 ;  /* 0x009896800000895d */ /* 0x004fea0003900000 */
[----:B------:R-:W2:Y:S02]  /*89e0*/  @!P0 SYNCS.PHASECHK.TRANS64 P0, [R0+URZ+0x28], R3 ;  /* 0x00002803000085a7 */ /* 0x000ea400080010ff */
[----:B--2---:R-:W-:Y:S05]  /*89f0*/  @!P0 BRA `(.L_x_115) ;  /* 0xfffffffc00f08947 */ /* 0x004fea000383ffff */
[----:B------:R-:W-:Y:S05]  /*8a00*/  BRA `(.L_x_26) ;  /* 0xffffff9000007947 */ /* 0x000fea000383ffff */
.L_x_34:
[----:B-1----:R-:W-:-:S07]  /*8a10*/  MOV R0, UR17 ;  /* 0x0000001100007c02 */ /* 0x002fce0008000f00 */
.L_x_116:
[----:B-1----:R1:W2:Y:S02]  /*8a20*/  SYNCS.PHASECHK.TRANS64.TRYWAIT P0, [R0+URZ+0x28], R3 ;  /* 0x00002803000075a7 */ /* 0x0022a400080011ff */
[----:B--2---:R-:W-:Y:S05]  /*8a30*/  @!P0 NANOSLEEP.SYNCS 0x989680 ;  /* 0x009896800000895d */ /* 0x004fea0003900000 */
[----:B------:R-:W2:Y:S02]  /*8a40*/  @!P0 SYNCS.PHASECHK.TRANS64 P0, [R0+URZ+0x28], R3 ;  /* 0x00002803000085a7 */ /* 0x000ea400080010ff */
[----:B--2---:R-:W-:Y:S05]  /*8a50*/  @!P0 BRA `(.L_x_116) ;  /* 0xfffffffc00f08947 */ /* 0x004fea000383ffff */
[----:B------:R-:W-:Y:S05]  /*8a60*/  BRA `(.L_x_33) ;  /* 0xffffff9000bc7947 */ /* 0x000fea000383ffff */
.L_x_39:
[----:B-1----:R1:W2:Y:S02]  /*8a70*/  SYNCS.PHASECHK.TRANS64.TRYWAIT P0, [R3+URZ+0x80], R0 ;  /* 0x00008000030075a7 */ /* 0x0022a400080011ff */
[----:B--2---:R-:W-:Y:S05]  /*8a80*/  @!P0 NANOSLEEP.SYNCS 0x989680 ;  /* 0x009896800000895d */ /* 0x004fea0003900000 */
[----:B------:R-:W2:Y:S02]  /*8a90*/  @!P0 SYNCS.PHASECHK.TRANS64 P0, [R3+URZ+0x80], R0 ;  /* 0x00008000030085a7 */ /* 0x000ea400080010ff */
[----:B--2---:R-:W-:Y:S05]  /*8aa0*/  @!P0 BRA `(.L_x_39) ;  /* 0xfffffffc00f08947 */ /* 0x004fea000383ffff */
[----:B------:R-:W-:Y:S05]  /*8ab0*/  BRA `(.L_x_117) ;  /* 0xffffff9400607947 */ /* 0x000fea000383ffff */
.L_x_43:
[----:B-1----:R-:W-:-:S07]  /*8ac0*/  MOV R0, UR4 ;  /* 0x0000000400007c02 */ /* 0x002fce0008000f00 */
.L_x_118:
[----:B-1----:R1:W2:Y:S02]  /*8ad0*/  SYNCS.PHASECHK.TRANS64.TRYWAIT P0, [R0+URZ], R3 ;  /* 0x00000003000075a7 */ /* 0x0022a400080011ff */
[----:B--2---:R-:W-:Y:S05]  /*8ae0*/  @!P0 NANOSLEEP.SYNCS 0x989680 ;  /* 0x009896800000895d */ /* 0x004fea0003900000 */
[----:B------:R-:W2:Y:S02]  /*8af0*/  @!P0 SYNCS.PHASECHK.TRANS64 P0, [R0+URZ], R3 ;  /* 0x00000003000085a7 */ /* 0x000ea400080010ff */
[----:B--2---:R-:W-:Y:S05]  /*8b00*/  @!P0 BRA `(.L_x_118) ;  /* 0xfffffffc00f08947 */ /* 0x004fea000383ffff */
[----:B------:R-:W-:Y:S05]  /*8b10*/  BRA `(.L_x_119) ;  /* 0xffffff9c00087947 */ /* 0x000fea000383ffff */
.L_x_44:
[----:B------:R-:W-:-:S07]  /*8b20*/  MOV R0, UR5 ;  /* 0x0000000500007c02 */ /* 0x000fce0008000f00 */
.L_x_120:
[----:B-1----:R1:W2:Y:S02]  /*8b30*/  SYNCS.PHASECHK.TRANS64.TRYWAIT P0, [R0+URZ], R3 ;  /* 0x00000003000075a7 */ /* 0x0022a400080011ff */
[----:B--2---:R-:W-:Y:S05]  /*8b40*/  @!P0 NANOSLEEP.SYNCS 0x989680 ;  /* 0x009896800000895d */ /* 0x004fea0003900000 */
[----:B------:R-:W2:Y:S02]  /*8b50*/  @!P0 SYNCS.PHASECHK.TRANS64 P0, [R0+URZ], R3 ;  /* 0x00000003000085a7 */ /* 0x000ea400080010ff */
[----:B--2---:R-:W-:Y:S05]  /*8b60*/  @!P0 BRA `(.L_x_120) ;  /* 0xfffffffc00f08947 */ /* 0x004fea000383ffff */
[----:B------:R-:W-:Y:S05]  /*8b70*/  BRA `(.L_x_121) ;  /* 0xffffff9c00147947 */ /* 0x000fea000383ffff */
.L_x_45:
[----:B------:R-:W-:-:S07]  /*8b80*/  MOV R0, UR5 ;  /* 0x0000000500007c02 */ /* 0x000fce0008000f00 */
.L_x_122:
[----:B-1----:R1:W2:Y:S02]  /*8b90*/  SYNCS.PHASECHK.TRANS64.TRYWAIT P0, [R0+URZ], R3 ;  /* 0x00000003000075a7 */ /* 0x0022a400080011ff */
[----:B--2---:R-:W-:Y:S05]  /*8ba0*/  @!P0 NANOSLEEP.SYNCS 0x989680 ;  /* 0x009896800000895d */ /* 0x004fea0003900000 */
[----:B------:R-:W2:Y:S02]  /*8bb0*/  @!P0 SYNCS.PHASECHK.TRANS64 P0, [R0+URZ], R3 ;  /* 0x00000003000085a7 */ /* 0x000ea400080010ff */
[----:B--2---:R-:W-:Y:S05]  /*8bc0*/  @!P0 BRA `(.L_x_122) ;  /* 0xfffffffc00f08947 */ /* 0x004fea000383ffff */
[----:B------:R-:W-:Y:S05]  /*8bd0*/  BRA `(.L_x_123) ;  /* 0xffffff9c00207947 */ /* 0x000fea000383ffff */
.L_x_46:
[----:B------:R-:W-:-:S07]  /*8be0*/  MOV R0, UR5 ;  /* 0x0000000500007c02 */ /* 0x000fce0008000f00 */
.L_x_124:
[----:B-1----:R1:W2:Y:S02]  /*8bf0*/  SYNCS.PHASECHK.TRANS64.TRYWAIT P0, [R0+URZ], R3 ;  /* 0x00000003000075a7 */ /* 0x0022a400080011ff */
[----:B--2---:R-:W-:Y:S05]  /*8c00*/  @!P0 NANOSLEEP.SYNCS 0x989680 ;  /* 0x009896800000895d */ /* 0x004fea0003900000 */
[----:B------:R-:W2:Y:S02]  /*8c10*/  @!P0 SYNCS.PHASECHK.TRANS64 P0, [R0+URZ], R3 ;  /* 0x00000003000085a7 */ /* 0x000ea400080010ff */
[----:B--2---:R-:W-:Y:S05]  /*8c20*/  @!P0 BRA `(.L_x_124) ;  /* 0xfffffffc00f08947 */ /* 0x004fea000383ffff */
[----:B------:R-:W-:Y:S05]  /*8c30*/  BRA `(.L_x_125) ;  /* 0xffffff9c002c7947 */ /* 0x000fea000383ffff */
.L_x_49:
[----:B-1----:R1:W2:Y:S02]  /*8c40*/  SYNCS.PHASECHK.TRANS64.TRYWAIT P0, [R2+URZ+0xe0], R5 ;  /* 0x0000e005020075a7 */ /* 0x0022a400080011ff */
[----:B--2---:R-:W-:Y:S05]  /*8c50*/  @!P0 NANOSLEEP.SYNCS 0x989680 ;  /* 0x009896800000895d */ /* 0x004fea0003900000 */
[----:B------:R-:W2:Y:S02]  /*8c60*/  @!P0 SYNCS.PHASECHK.TRANS64 P0, [R2+URZ+0xe0], R5 ;  /* 0x0000e005020085a7 */ /* 0x000ea400080010ff */
[----:B--2---:R-:W-:Y:S05]  /*8c70*/  @!P0 BRA `(.L_x_49) ;  /* 0xfffffffc00f08947 */ /* 0x004fea000383ffff */
[----:B------:R-:W-:Y:S05]  /*8c80*/  BRA `(.L_x_126) ;  /* 0xffffff9c00887947 */ /* 0x000fea000383ffff */
.L_x_50:
[----:B------:R-:W-:-:S07]  /*8c90*/  MOV R2, UR4 ;  /* 0x0000000400027c02 */ /* 0x000fce0008000f00 */
.L_x_127:
[----:B-1----:R1:W2:Y:S02]  /*8ca0*/  SYNCS.PHASECHK.TRANS64.TRYWAIT P0, [R2+URZ+0x90], R5 ;  /* 0x00009005020075a7 */ /* 0x0022a400080011ff */
[----:B--2---:R-:W-:Y:S05]  /*8cb0*/  @!P0 NANOSLEEP.SYNCS 0x989680 ;  /* 0x009896800000895d */ /* 0x004fea0003900000 */
[----:B------:R-:W2:Y:S02]  /*8cc0*/  @!P0 SYNCS.PHASECHK.TRANS64 P0, [R2+URZ+0x90], R5 ;  /* 0x00009005020085a7 */ /* 0x000ea400080010ff */
[----:B--2---:R-:W-:Y:S05]  /*8cd0*/  @!P0 BRA `(.L_x_127) ;  /* 0xfffffffc00f08947 */ /* 0x004fea000383ffff */
[----:B------:R-:W-:Y:S05]  /*8ce0*/  BRA `(.L_x_128) ;  /* 0xffffff9c00987947 */ /* 0x000fea000383ffff */
.L_x_51:
[----:B-1----:R1:W2:Y:S02]  /*8cf0*/  SYNCS.PHASECHK.TRANS64.TRYWAIT P1, [R2+URZ+0x80], R5 ;  /* 0x00008005020075a7 */ /* 0x0022a400080211ff */
[----:B--2---:R-:W-:Y:S05]  /*8d00*/  @!P1 NANOSLEEP.SYNCS 0x989680 ;  /* 0x009896800000995d */ /* 0x004fea0003900000 */
[----:B------:R-:W2:Y:S02]  /*8d10*/  @!P1 SYNCS.PHASECHK.TRANS64 P1, [R2+URZ+0x80], R5 ;  /* 0x00008005020095a7 */ /* 0x000ea400080210ff */
[----:B--2---:R-:W-:Y:S05]  /*8d20*/  @!P1 BRA `(.L_x_51) ;  /* 0xfffffffc00f09947 */ /* 0x004fea000383ffff */
[----:B------:R-:W-:Y:S05]  /*8d30*/  BRA `(.L_x_129) ;  /* 0xffffff9c00c87947 */ /* 0x000fea000383ffff */
.L_x_54:
[----:B------:R-:W-:-:S07]  /*8d40*/  MOV R0, UR4 ;  /* 0x0000000400007c02 */ /* 0x000fce0008000f00 */
.L_x_130:
[----:B-1----:R1:W2:Y:S02]  /*8d50*/  SYNCS.PHASECHK.TRANS64.TRYWAIT P0, [R0+URZ+0x90], R3 ;  /* 0x00009003000075a7 */ /* 0x0022a400080011ff */
[----:B--2---:R-:W-:Y:S05]  /*8d60*/  @!P0 NANOSLEEP.SYNCS 0x989680 ;  /* 0x009896800000895d */ /* 0x004fea0003900000 */
[----:B------:R-:W2:Y:S02]  /*8d70*/  @!P0 SYNCS.PHASECHK.TRANS64 P0, [R0+URZ+0x90], R3 ;  /* 0x00009003000085a7 */ /* 0x000ea400080010ff */
[----:B--2---:R-:W-:Y:S05]  /*8d80*/  @!P0 BRA `(.L_x_130) ;  /* 0xfffffffc00f08947 */ /* 0x004fea000383ffff */
[----:B------:R-:W-:Y:S05]  /*8d90*/  BRA `(.L_x_53) ;  /* 0xffffffa0001c7947 */ /* 0x000fea000383ffff */
.L_x_61:
[----:B-1----:R1:W2:Y:S02]  /*8da0*/  SYNCS.PHASECHK.TRANS64.TRYWAIT P1, [R0+URZ+0x80], R5 ;  /* 0x00008005000075a7 */ /* 0x0022a400080211ff */
[----:B--2---:R-:W-:Y:S05]  /*8db0*/  @!P1 NANOSLEEP.SYNCS 0x989680 ;  /* 0x009896800000995d */ /* 0x004fea0003900000 */
[----:B------:R-:W2:Y:S02]  /*8dc0*/  @!P1 SYNCS.PHASECHK.TRANS64 P1, [R0+URZ+0x80], R5 ;  /* 0x00008005000095a7 */ /* 0x000ea400080210ff */
[----:B--2---:R-:W-:Y:S05]  /*8dd0*/  @!P1 BRA `(.L_x_61) ;  /* 0xfffffffc00f09947 */ /* 0x004fea000383ffff */
[----:B------:R-:W-:Y:S05]  /*8de0*/  BRA `(.L_x_131) ;  /* 0xffffffa400907947 */ /* 0x000fea000383ffff */
.L_x_62:
[----:B------:R-:W-:-:S07]  /*8df0*/  MOV R3, UR30 ;  /* 0x0000001e00037c02 */ /* 0x000fce0008000f00 */
.L_x_132:
[----:B-1----:R1:W2:Y:S02]  /*8e00*/  SYNCS.PHASECHK.TRANS64.TRYWAIT P0, [R3+URZ+0xc0], R0 ;  /* 0x0000c000030075a7 */ /* 0x0022a400080011ff */
[----:B--2---:R-:W-:Y:S05]  /*8e10*/  @!P0 NANOSLEEP.SYNCS 0x989680 ;  /* 0x009896800000895d */ /* 0x004fea0003900000 */
[----:B------:R-:W2:Y:S02]  /*8e20*/  @!P0 SYNCS.PHASECHK.TRANS64 P0, [R3+URZ+0xc0], R0 ;  /* 0x0000c000030085a7 */ /* 0x000ea400080010ff */
[----:B--2---:R-:W-:Y:S05]  /*8e30*/  @!P0 BRA `(.L_x_132) ;  /* 0xfffffffc00f08947 */ /* 0x004fea000383ffff */
[----:B------:R-:W-:Y:S05]  /*8e40*/  BRA `(.L_x_133) ;  /* 0xffffffa400c87947 */ /* 0x000fea000383ffff */
.L_x_65:
[----:B------:R-:W-:Y:S07]  /*8e50*/  MOV R0, UR5 ;  /* 0x0000000500007c02 */ /* 0x000fee0008000f00 */
.L_x_134:
[----:B-1----:R1:W2:Y:S02]  /*8e60*/  SYNCS.PHASECHK.TRANS64.TRYWAIT P0, [R0+URZ], R3 ;  /* 0x00000003000075a7 */ /* 0x0022a400080011ff */
[----:B--2---:R-:W-:Y:S05]  /*8e70*/  @!P0 NANOSLEEP.SYNCS 0x989680 ;  /* 0x009896800000895d */ /* 0x004fea0003900000 */
[----:B------:R-:W2:Y:S02]  /*8e80*/  @!P0 SYNCS.PHASECHK.TRANS64 P0, [R0+URZ], R3 ;  /* 0x00000003000085a7 */ /* 0x000ea400080010ff */
[----:B--2---:R-:W-:Y:S05]  /*8e90*/  @!P0 BRA `(.L_x_134) ;  /* 0xfffffffc00f08947 */ /* 0x004fea000383ffff */
[----:B------:R-:W-:Y:S05]  /*8ea0*/  BRA `(.L_x_64) ;  /* 0xffffffa400e47947 */ /* 0x000fea000383ffff */
.L_x_68:
[----:B------:R-:W-:-:S07]  /*8eb0*/  MOV R0, UR4 ;  /* 0x0000000400007c02 */ /* 0x000fce0008000f00 */
.L_x_135:
[----:B--2---:R2:W4:Y:S02]  /*8ec0*/  SYNCS.PHASECHK.TRANS64.TRYWAIT P0, [R0+URZ], R3 ;  /* 0x00000003000075a7 */ /* 0x00452400080011ff */
[----:B----4-:R-:W-:Y:S05]  /*8ed0*/  @!P0 NANOSLEEP.SYNCS 0x989680 ;  /* 0x009896800000895d */ /* 0x010fea0003900000 */
[----:B------:R-:W4:Y:S02]  /*8ee0*/  @!P0 SYNCS.PHASECHK.TRANS64 P0, [R0+URZ], R3 ;  /* 0x00000003000085a7 */ /* 0x000f2400080010ff */
[----:B----4-:R-:W-:Y:S05]  /*8ef0*/  @!P0 BRA `(.L_x_135) ;  /* 0xfffffffc00f08947 */ /* 0x010fea000383ffff */
[----:B------:R-:W-:Y:S05]  /*8f00*/  BRA `(.L_x_136) ;  /* 0xffffffa800c07947 */ /* 0x000fea000383ffff */
.L_x_69:
[----:B------:R-:W-:-:S07]  /*8f10*/  MOV R0, UR5 ;  /* 0x0000000500007c02 */ /* 0x000fce0008000f00 */
.L_x_137:
[----:B-1----:R1:W2:Y:S02]  /*8f20*/  SYNCS.PHASECHK.TRANS64.TRYWAIT P0, [R0+URZ], R3 ;  /* 0x00000003000075a7 */ /* 0x0022a400080011ff */
[----:B--2---:R-:W-:Y:S05]  /*8f30*/  @!P0 NANOSLEEP.SYNCS 0x989680 ;  /* 0x009896800000895d */ /* 0x004fea0003900000 */
[----:B------:R-:W2:Y:S02]  /*8f40*/  @!P0 SYNCS.PHASECHK.TRANS64 P0, [R0+URZ], R3 ;  /* 0x00000003000085a7 */ /* 0x000ea400080010ff */
[----:B--2---:R-:W-:Y:S05]  /*8f50*/  @!P0 BRA `(.L_x_137) ;  /* 0xfffffffc00f08947 */ /* 0x004fea000383ffff */
[----:B------:R-:W-:Y:S05]  /*8f60*/  BRA `(.L_x_138) ;  /* 0xffffffa800cc7947 */ /* 0x000fea000383ffff */
.L_x_70:
[----:B------:R-:W-:-:S07]  /*8f70*/  MOV R0, UR5 ;  /* 0x0000000500007c02 */ /* 0x000fce0008000f00 */
.L_x_139:
[----:B-1----:R1:W2:Y:S02]  /*8f80*/  SYNCS.PHASECHK.TRANS64.TRYWAIT P0, [R0+URZ], R3 ;  /* 0x00000003000075a7 */ /* 0x0022a400080011ff */
[----:B--2---:R-:W-:Y:S05]  /*8f90*/  @!P0 NANOSLEEP.SYNCS 0x989680 ;  /* 0x009896800000895d */ /* 0x004fea0003900000 */
[----:B------:R-:W2:Y:S02]  /*8fa0*/  @!P0 SYNCS.PHASECHK.TRANS64 P0, [R0+URZ], R3 ;  /* 0x00000003000085a7 */ /* 0x000ea400080010ff */
[----:B--2---:R-:W-:Y:S05]  /*8fb0*/  @!P0 BRA `(.L_x_139) ;  /* 0xfffffffc00f08947 */ /* 0x004fea000383ffff */
[----:B------:R-:W-:Y:S05]  /*8fc0*/  BRA `(.L_x_140) ;  /* 0xffffffa800d87947 */ /* 0x000fea000383ffff */
.L_x_71:
[----:B------:R-:W-:-:S07]  /*8fd0*/  MOV R0, UR4 ;  /* 0x0000000400007c02 */ /* 0x000fce0008000f00 */
.L_x_141:
[----:B-1----:R1:W2:Y:S02]  /*8fe0*/  SYNCS.PHASECHK.TRANS64.TRYWAIT P0, [R0+URZ], R3 ;  /* 0x00000003000075a7 */ /* 0x0022a400080011ff */
[----:B--2---:R-:W-:Y:S05]  /*8ff0*/  @!P0 NANOSLEEP.SYNCS 0x989680 ;  /* 0x009896800000895d */ /* 0x004fea0003900000 */
[----:B------:R-:W2:Y:S02]  /*9000*/  @!P0 SYNCS.PHASECHK.TRANS64 P0, [R0+URZ], R3 ;  /* 0x00000003000085a7 */ /* 0x000ea400080010ff */
[----:B--2---:R-:W-:Y:S05]  /*9010*/  @!P0 BRA `(.L_x_141) ;  /* 0xfffffffc00f08947 */ /* 0x004fea000383ffff */
[----:B------:R-:W-:Y:S05]  /*9020*/  BRA `(.L_x_142) ;  /* 0xffffffa800e47947 */ /* 0x000fea000383ffff */
.L_x_76:
[----:B--2---:R2:W3:Y:S02]  /*9030*/  SYNCS.PHASECHK.TRANS64.TRYWAIT P0, [R12+URZ+0x80], R9 ;  /* 0x000080090c0075a7 */ /* 0x0044e400080011ff */
[----:B---3--:R-:W-:Y:S05]  /*9040*/  @!P0 NANOSLEEP.SYNCS 0x989680 ;  /* 0x009896800000895d */ /* 0x008fea0003900000 */
[----:B------:R-:W3:Y:S02]  /*9050*/  @!P0 SYNCS.PHASECHK.TRANS64 P0, [R12+URZ+0x80], R9 ;  /* 0x000080090c0085a7 */ /* 0x000ee400080010ff */
[----:B---3--:R-:W-:Y:S05]  /*9060*/  @!P0 BRA `(.L_x_76) ;  /* 0xfffffffc00f08947 */ /* 0x008fea000383ffff */
[----:B------:R-:W-:Y:S05]  /*9070*/  BRA `(.L_x_143) ;  /* 0xffffffac00fc7947 */ /* 0x000fea000383ffff */
.L_x_79:
[----:B------:R-:W-:Y:S07]  /*9080*/  MOV R0, UR21 ;  /* 0x0000001500007c02 */ /* 0x000fee0008000f00 */
.L_x_144:
[----:B--2---:R2:W3:Y:S02]  /*9090*/  SYNCS.PHASECHK.TRANS64.TRYWAIT P2, [R0+URZ+0x78], R11 ;  /* 0x0000780b000075a7 */ /* 0x0044e400080411ff */
[----:B---3--:R-:W-:Y:S05]  /*90a0*/  @!P2 NANOSLEEP.SYNCS 0x989680 ;  /* 0x009896800000a95d */ /* 0x008fea0003900000 */
[----:B------:R-:W3:Y:S02]  /*90b0*/  @!P2 SYNCS.PHASECHK.TRANS64 P2, [R0+URZ+0x78], R11 ;  /* 0x0000780b0000a5a7 */ /* 0x000ee400080410ff */
[----:B---3--:R-:W-:Y:S05]  /*90c0*/  @!P2 BRA `(.L_x_144) ;  /* 0xfffffffc00f0a947 */ /* 0x008fea000383ffff */
[----:B------:R-:W-:Y:S05]  /*90d0*/  BRA `(.L_x_78) ;  /* 0xffffffb400647947 */ /* 0x000fea000383ffff */
.L_x_82:
[----:B--2---:R-:W-:Y:S07]  /*90e0*/  MOV R0, UR21 ;  /* 0x0000001500007c02 */ /* 0x004fee0008000f00 */
.L_x_145:
[----:B--2---:R2:W3:Y:S02]  /*90f0*/  SYNCS.PHASECHK.TRANS64.TRYWAIT P0, [R0+URZ+0x60], R9 ;  /* 0x00006009000075a7 */ /* 0x0044e400080011ff */
[----:B---3--:R-:W-:Y:S05]  /*9100*/  @!P0 NANOSLEEP.SYNCS 0x989680 ;  /* 0x009896800000895d */ /* 0x008fea0003900000 */
[----:B------:R-:W3:Y:S02]  /*9110*/  @!P0 SYNCS.PHASECHK.TRANS64 P0, [R0+URZ+0x60], R9 ;  /* 0x00006009000085a7 */ /* 0x000ee400080010ff */
[----:B---3--:R-:W-:Y:S05]  /*9120*/  @!P0 BRA `(.L_x_145) ;  /* 0xfffffffc00f08947 */ /* 0x008fea000383ffff */
[----:B------:R-:W-:Y:S05]  /*9130*/  BRA `(.L_x_146) ;  /* 0xffffffb400c07947 */ /* 0x000fea000383ffff */
.L_x_83:
[----:B------:R-:W-:Y:S07]  /*9140*/  MOV R0, UR21 ;  /* 0x0000001500007c02 */ /* 0x000fee0008000f00 */
.L_x_147:
[----:B--2---:R2:W3:Y:S02]  /*9150*/  SYNCS.PHASECHK.TRANS64.TRYWAIT P0, [R0+URZ+0x68], R9 ;  /* 0x00006809000075a7 */ /* 0x0044e400080011ff */
[----:B---3--:R-:W-:Y:S05]  /*9160*/  @!P0 NANOSLEEP.SYNCS 0x989680 ;  /* 0x009896800000895d */ /* 0x008fea0003900000 */
[----:B------:R-:W3:Y:S02]  /*9170*/  @!P0 SYNCS.PHASECHK.TRANS64 P0, [R0+URZ+0x68], R9 ;  /* 0x00006809000085a7 */ /* 0x000ee400080010ff */
[----:B---3--:R-:W-:Y:S05]  /*9180*/  @!P0 BRA `(.L_x_147) ;  /* 0xfffffffc00f08947 */ /* 0x008fea000383ffff */
[----:B------:R-:W-:Y:S05]  /*9190*/  BRA `(.L_x_148) ;  /* 0xffffffb400fc7947 */ /* 0x000fea000383ffff */
.L_x_85:
[----:B------:R-:W-:-:S07]  /*91a0*/  MOV R0, UR21 ;  /* 0x0000001500007c02 */ /* 0x000fce0008000f00 */
.L_x_149:
[----:B---3--:R3:W4:Y:S02]  /*91b0*/  SYNCS.PHASECHK.TRANS64.TRYWAIT P0, [R0+URZ+0x60], R3 ;  /* 0x00006003000075a7 */ /* 0x00872400080011ff */
[----:B----4-:R-:W-:Y:S05]  /*91c0*/  @!P0 NANOSLEEP.SYNCS 0x989680 ;  /* 0x009896800000895d */ /* 0x010fea0003900000 */
[----:B------:R-:W4:Y:S02]  /*91d0*/  @!P0 SYNCS.PHASECHK.TRANS64 P0, [R0+URZ+0x60], R3 ;  /* 0x00006003000085a7 */ /* 0x000f2400080010ff */
[----:B----4-:R-:W-:Y:S05]  /*91e0*/  @!P0 BRA `(.L_x_149) ;  /* 0xfffffffc00f08947 */ /* 0x010fea000383ffff */
[----:B------:R-:W-:Y:S05]  /*91f0*/  BRA `(.L_x_150) ;  /* 0xffffffb800707947 */ /* 0x000fea000383ffff */
.L_x_87:
[----:B-1----:R1:W2:Y:S02]  /*9200*/  SYNCS.PHASECHK.TRANS64.TRYWAIT P0, [R3+URZ+0x80], R0 ;  /* 0x00008000030075a7 */ /* 0x0022a400080011ff */
[----:B--2---:R-:W-:Y:S05]  /*9210*/  @!P0 NANOSLEEP.SYNCS 0x989680 ;  /* 0x009896800000895d */ /* 0x004fea0003900000 */
[----:B------:R-:W2:Y:S02]  /*9220*/  @!P0 SYNCS.PHASECHK.TRANS64 P0, [R3+URZ+0x80], R0 ;  /* 0x00008000030085a7 */ /* 0x000ea400080010ff */
[----:B--2---:R-:W-:Y:S05]  /*9230*/  @!P0 BRA `(.L_x_87) ;  /* 0xfffffffc00f08947 */ /* 0x004fea000383ffff */
[----:B------:R-:W-:Y:S05]  /*9240*/  BRA `(.L_x_151) ;  /* 0xffffffbc00307947 */ /* 0x000fea000383ffff */
.L_x_98:
[----:B-1----:R1:W2:Y:S02]  /*9250*/  SYNCS.PHASECHK.TRANS64.TRYWAIT P1, [R3+URZ+0x50], R0 ;  /* 0x00005000030075a7 */ /* 0x0022a400080211ff */
[----:B--2---:R-:W-:Y:S05]  /*9260*/  @!P1 NANOSLEEP.SYNCS 0x989680 ;  /* 0x009896800000995d */ /* 0x004fea0003900000 */
[----:B------:R-:W2:Y:S02]  /*9270*/  @!P1 SYNCS.PHASECHK.TRANS64 P1, [R3+URZ+0x50], R0 ;  /* 0x00005000030095a7 */ /* 0x000ea400080210ff */
[----:B--2---:R-:W-:Y:S05]  /*9280*/  @!P1 BRA `(.L_x_98) ;  /* 0xfffffffc00f09947 */ /* 0x004fea000383ffff */
[----:B------:R-:W-:Y:S05]  /*9290*/  BRA `(.L_x_97) ;  /* 0xffffffc800ac7947 */ /* 0x000fea000383ffff */
.L_x_100:
[----:B--2---:R2:W4:Y:S02]  /*92a0*/  SYNCS.PHASECHK.TRANS64.TRYWAIT P0, [R186+URZ+0xa0], R5 ;  /* 0x0000a005ba0075a7 */ /* 0x00452400080011ff */
[----:B----4-:R-:W-:Y:S05]  /*92b0*/  @!P0 NANOSLEEP.SYNCS 0x989680 ;  /* 0x009896800000895d */ /* 0x010fea0003900000 */
[----:B------:R-:W4:Y:S02]  /*92c0*/  @!P0 SYNCS.PHASECHK.TRANS64 P0, [R186+URZ+0xa0], R5 ;  /* 0x0000a005ba0085a7 */ /* 0x000f2400080010ff */
[----:B----4-:R-:W-:Y:S05]  /*92d0*/  @!P0 BRA `(.L_x_100) ;  /* 0xfffffffc00f08947 */ /* 0x010fea000383ffff */
[----:B------:R-:W-:Y:S05]  /*92e0*/  BRA `(.L_x_99) ;  /* 0xffffffcc00087947 */ /* 0x000fea000383ffff */
.L_x_109:
[----:B--2---:R2:W3:Y:S02]  /*92f0*/  SYNCS.PHASECHK.TRANS64.TRYWAIT P0, [R193+URZ+0x50], R0 ;  /* 0x00005000c10075a7 */ /* 0x0044e400080011ff */
[----:B---3--:R-:W-:Y:S05]  /*9300*/  @!P0 NANOSLEEP.SYNCS 0x989680 ;  /* 0x009896800000895d */ /* 0x008fea0003900000 */
[----:B------:R-:W3:Y:S02]  /*9310*/  @!P0 SYNCS.PHASECHK.TRANS64 P0, [R193+URZ+0x50], R0 ;  /* 0x00005000c10085a7 */ /* 0x000ee400080010ff */
[----:B---3--:R-:W-:Y:S05]  /*9320*/  @!P0 BRA `(.L_x_109) ;  /* 0xfffffffc00f08947 */ /* 0x008fea000383ffff */
[----:B------:R-:W-:Y:S05]  /*9330*/  BRA `(.L_x_108) ;  /* 0xffffffe000147947 */ /* 0x000fea000383ffff */
        .weak           $__internal_0_$__cuda_sm10x_tcgen05_guardrail_trap_col_being_dealloced_not_returned_by_alloc
        .type           $__internal_0_$__cuda_sm10x_tcgen05_guardrail_trap_col_being_dealloced_not_returned_by_alloc,@function
        .size           $__internal_0_$__cuda_sm10x_tcgen05_guardrail_trap_col_being_dealloced_not_returned_by_alloc,($__internal_1_$__cuda_sm10x_tcgen05_guardrail_trap_phase_invalid_during_alloc - $__internal_0_$__cuda_sm10x_tcgen05_guardrail_trap_col_being_dealloced_not_returned_by_alloc)
$__internal_0_$__cuda_sm10x_tcgen05_guardrail_trap_col_being_dealloced_not_returned_by_alloc:
[----:B------:R-:W-:Y:S05]  /*9340*/  BPT.TRAP 0x1 ;  /* 0x000000040000795c */ /* 0x000fea0000300000 */
[----:B------:R-:W-:-:S04]  /*9350*/  HFMA2 R3, -RZ, RZ, 0, 0 ;  /* 0x00000000ff037431 */ /* 0x000fc800000001ff */
[----:B------:R-:W-:Y:S05]  /*9360*/  RET.REL.NODEC R2 `(_ZN7cutlass13device_kernelINS_4gemm6kernel13GemmUniversalIN4cute5tupleIJiiiiEEENS1_10collective13CollectiveMmaINS1_35MainloopSm100TmaUmmaWarpSpecializedILi5ELi2ELi4ENS5_IJNS4_1CILi1EEENSA_ILi2EEESB_EEEEENS5_IJNSA_ILi128EEESF_SF_EEENS_12float_e4m3_tENS5_IJlSB_lEEESH_SI_NS4_8TiledMMAINS4_8MMA_AtomIJNS4_10MMA_TraitsINS4_19SM100_MMA_F8F6F4_SSEJSH_SH_fSF_SF_NS4_17integral_constantINS4_4UMMA5MajorELSP_0EEESQ_NSN_INSO_7ScaleInELSR_0EEESS_EEEEEENS4_6LayoutINS5_IJSB_SB_SB_EEENS5_IJNSA_ILi0EEESX_SX_EEEEENS5_IJNS4_10UnderscoreES10_S10_EEEEENS4_23SM90_TMA_LOAD_MULTICASTENS4_14ComposedLayoutINS4_7SwizzleILi3ELi4ELi3EEENS4_18smem_ptr_flag_bitsILi8EEENSV_INS5_IJNSA_ILi8EEESF_EEENS5_IJSF_SB_EEEEEEEvNS4_8identityENS4_13SM90_TMA_LOADES1D_vS1E_EENS_8epilogue10collective18CollectiveEpilogueINS1H_23Sm100TmaWarpSpecializedILi2ELi2ELi64ELb0ELb0EEEJSG_NS5_IJNSV_ISF_SB_EENSV_INSA_ILi64EEESB_EEEEESH_SI_SH_SI_NS1H_6fusion15FusionCallbacksIS1L_NS1Q_17LinearCombinationISH_fSH_fLNS_15FloatRoundStyleE2EEESG_S1P_JEEENS4_5SM1004TMEM4LOAD26SM100_TMEM_LOAD_32dp32b64xES1F_NS14_INS15_ILi2ELi4ELi3EEES18_NSV_INS5_IJS19_S1N_EEENS5_IJS1N_SB_EEEEEEENS4_39AutoVectorizingCopyWithAssumedAlignmentILi128EEENS4_14SM90_TMA_STOREES24_S26_S26_EEEvvEEEEvNT_6ParamsE) ;  /* 0xffffff6c02247950 */ /* 0x000fea0003c3ffff */
        .weak           $__internal_1_$__cuda_sm10x_tcgen05_guardrail_trap_phase_invalid_during_alloc
        .type           $__internal_1_$__cuda_sm10x_tcgen05_guardrail_trap_phase_invalid_during_alloc,@function
        .size           $__internal_1_$__cuda_sm10x_tcgen05_guardrail_trap_phase_invalid_during_alloc,($__internal_2_$__cuda_sm10x_tcgen05_guardrail_trap_unallocated_columns_being_dealloced - $__internal_1_$__cuda_sm10x_tcgen05_guardrail_trap_phase_invalid_during_alloc)
$__internal_1_$__cuda_sm10x_tcgen05_guardrail_trap_phase_invalid_during_alloc:
[----:B------:R-:W-:Y:S05]  /*9370*/  BPT.TRAP 0x1 ;  /* 0x000000040000795c */ /* 0x000fea0000300000 */
[----:B------:R-:W-:-:S04]  /*9380*/  MOV R5, 0x0 ;  /* 0x0000000000057802 */ /* 0x000fc80000000f00 */
[----:B------:R-:W-:Y:S05]  /*9390*/  RET.REL.NODEC R4 `(_ZN7cutlass13device_kernelINS_4gemm6kernel13GemmUniversalIN4cute5tupleIJiiiiEEENS1_10collective13CollectiveMmaINS1_35MainloopSm100TmaUmmaWarpSpecializedILi5ELi2ELi4ENS5_IJNS4_1CILi1EEENSA_ILi2EEESB_EEEEENS5_IJNSA_ILi128EEESF_SF_EEENS_12float_e4m3_tENS5_IJlSB_lEEESH_SI_NS4_8TiledMMAINS4_8MMA_AtomIJNS4_10MMA_TraitsINS4_19SM100_MMA_F8F6F4_SSEJSH_SH_fSF_SF_NS4_17integral_constantINS4_4UMMA5MajorELSP_0EEESQ_NSN_INSO_7ScaleInELSR_0EEESS_EEEEEENS4_6LayoutINS5_IJSB_SB_SB_EEENS5_IJNSA_ILi0EEESX_SX_EEEEENS5_IJNS4_10UnderscoreES10_S10_EEEEENS4_23SM90_TMA_LOAD_MULTICASTENS4_14ComposedLayoutINS4_7SwizzleILi3ELi4ELi3EEENS4_18smem_ptr_flag_bitsILi8EEENSV_INS5_IJNSA_ILi8EEESF_EEENS5_IJSF_SB_EEEEEEEvNS4_8identityENS4_13SM90_TMA_LOADES1D_vS1E_EENS_8epilogue10collective18CollectiveEpilogueINS1H_23Sm100TmaWarpSpecializedILi2ELi2ELi64ELb0ELb0EEEJSG_NS5_IJNSV_ISF_SB_EENSV_INSA_ILi64EEESB_EEEEESH_SI_SH_SI_NS1H_6fusion15FusionCallbacksIS1L_NS1Q_17LinearCombinationISH_fSH_fLNS_15FloatRoundStyleE2EEESG_S1P_JEEENS4_5SM1004TMEM4LOAD26SM100_TMEM_LOAD_32dp32b64xES1F_NS14_INS15_ILi2ELi4ELi3EEES18_NSV_INS5_IJS19_S1N_EEENS5_IJS1N_SB_EEEEEEENS4_39AutoVectorizingCopyWithAssumedAlignmentILi128EEENS4_14SM90_TMA_STOREES24_S26_S26_EEEvvEEEEvNT_6ParamsE) ;  /* 0xffffff6c04187950 */ /* 0x000fea0003c3ffff */
        .weak           $__internal_2_$__cuda_sm10x_tcgen05_guardrail_trap_unallocated_columns_being_dealloced
        .type           $__internal_2_$__cuda_sm10x_tcgen05_guardrail_trap_unallocated_columns_being_dealloced,@function
        .size           $__internal_2_$__cuda_sm10x_tcgen05_guardrail_trap_unallocated_columns_being_dealloced,(.L_x_153 - $__internal_2_$__cuda_sm10x_tcgen05_guardrail_trap_unallocated_columns_being_dealloced)
$__internal_2_$__cuda_sm10x_tcgen05_guardrail_trap_unallocated_columns_being_dealloced:
[----:B------:R-:W-:Y:S05]  /*93a0*/  BPT.TRAP 0x1 ;  /* 0x000000040000795c */ /* 0x000fea0000300000 */
[----:B------:R-:W-:-:S04]  /*93b0*/  HFMA2 R3, -RZ, RZ, 0, 0 ;  /* 0x00000000ff037431 */ /* 0x000fc800000001ff */
[----:B------:R-:W-:Y:S05]  /*93c0*/  RET.REL.NODEC R2 `(_ZN7cutlass13device_kernelINS_4gemm6kernel13GemmUniversalIN4cute5tupleIJiiiiEEENS1_10collective13CollectiveMmaINS1_35MainloopSm100TmaUmmaWarpSpecializedILi5ELi2ELi4ENS5_IJNS4_1CILi1EEENSA_ILi2EEESB_EEEEENS5_IJNSA_ILi128EEESF_SF_EEENS_12float_e4m3_tENS5_IJlSB_lEEESH_SI_NS4_8TiledMMAINS4_8MMA_AtomIJNS4_10MMA_TraitsINS4_19SM100_MMA_F8F6F4_SSEJSH_SH_fSF_SF_NS4_17integral_constantINS4_4UMMA5MajorELSP_0EEESQ_NSN_INSO_7ScaleInELSR_0EEESS_EEEEEENS4_6LayoutINS5_IJSB_SB_SB_EEENS5_IJNSA_ILi0EEESX_SX_EEEEENS5_IJNS4_10UnderscoreES10_S10_EEEEENS4_23SM90_TMA_LOAD_MULTICASTENS4_14ComposedLayoutINS4_7SwizzleILi3ELi4ELi3EEENS4_18smem_ptr_flag_bitsILi8EEENSV_INS5_IJNSA_ILi8EEESF_EEENS5_IJSF_SB_EEEEEEEvNS4_8identityENS4_13SM90_TMA_LOADES1D_vS1E_EENS_8epilogue10collective18CollectiveEpilogueINS1H_23Sm100TmaWarpSpecializedILi2ELi2ELi64ELb0ELb0EEEJSG_NS5_IJNSV_ISF_SB_EENSV_INSA_ILi64EEESB_EEEEESH_SI_SH_SI_NS1H_6fusion15FusionCallbacksIS1L_NS1Q_17LinearCombinationISH_fSH_fLNS_15FloatRoundStyleE2EEESG_S1P_JEEENS4_5SM1004TMEM4LOAD26SM100_TMEM_LOAD_32dp32b64xES1F_NS14_INS15_ILi2ELi4ELi3EEES18_NSV_INS5_IJS19_S1N_EEENS5_IJS1N_SB_EEEEEEENS4_39AutoVectorizingCopyWithAssumedAlignmentILi128EEENS4_14SM90_TMA_STOREES24_S26_S26_EEEvvEEEEvNT_6ParamsE) ;  /* 0xffffff6c020c7950 */ /* 0x000fea0003c3ffff */
.L_x_152:
[----:B------:R-:W-:-:S00]  /*93d0*/  BRA `(.L_x_152) ;  /* 0xfffffffc00fc7947 */ /* 0x000fc0000383ffff */
[----:B------:R-:W-:-:S00]  /*93e0*/  NOP ;  /* 0x0000000000007918 */ /* 0x000fc00000000000 */
        /* <DEDUP_REMOVED lines=9> */
.L_x_153:


//--------------------- .nv.global.init           --------------------------
	.section	.nv.global.init,"aw",@progbits
.nv.global.init:
	.type		$str$27,@object
	.size		$str$27,($str$28 - $str$27)
$str$27:
        /*0000*/ 	.byte	0x28, 0x61, 0x64, 0x64, 0x72, 0x65, 0x73, 0x73, 0x20, 0x26, 0x20, 0x6d, 0x61, 0x73, 0x6b, 0x29
        /*0010*/ 	.byte	0x20, 0x3d, 0x3d, 0x20, 0x30, 0x00
	.type		$str$28,@object
	.size		$str$28,($str$26 - $str$28)
$str$28:
        /*0016*/ 	.byte	0x2f, 0x74, 0x6d, 0x70, 0x2f, 0x63, 0x75, 0x74, 0x6c, 0x61, 0x73, 0x73, 0x5f, 0x73, 0x77, 0x65
        /*0026*/ 	.byte	0x65, 0x70, 0x5f, 0x73, 0x72, 0x63, 0x2f, 0x69, 0x6e, 0x63, 0x6c, 0x75, 0x64, 0x65, 0x2f, 0x63
        /*0036*/ 	.byte	0x75, 0x74, 0x65, 0x2f, 0x70, 0x6f, 0x69, 0x6e, 0x74, 0x65, 0x72, 0x5f, 0x66, 0x6c, 0x61, 0x67
        /*0046*/ 	.byte	0x67, 0x65, 0x64, 0x2e, 0x68, 0x70, 0x70, 0x00
	.type		$str$26,@object
	.size		$str$26,($str$25 - $str$26)
$str$26:
        /*004e*/ 	.byte	0x2f, 0x74, 0x6d, 0x70, 0x2f, 0x63, 0x75, 0x74, 0x6c, 0x61, 0x73, 0x73, 0x5f, 0x73, 0x77, 0x65
        /*005e*/ 	.byte	0x65, 0x70, 0x5f, 0x73, 0x72, 0x63, 0x2f, 0x69, 0x6e, 0x63, 0x6c, 0x75, 0x64, 0x65, 0x2f, 0x63
        /*006e*/ 	.byte	0x75, 0x74, 0x65, 0x2f, 0x61, 0x74, 0x6f, 0x6d, 0x2f, 0x63, 0x6f, 0x70, 0x79, 0x5f, 0x74, 0x72
        /*007e*/ 	.byte	0x61, 0x69, 0x74, 0x73, 0x5f, 0x73, 0x6d, 0x31, 0x30, 0x30, 0x2e, 0x68, 0x70, 0x70, 0x00
	.type		$str$25,@object
	.size		$str$25,(__unnamed_1 - $str$25)
$str$25:
        /*008d*/ 	.byte	0x28, 0x28, 0x75, 0x69, 0x6e, 0x74, 0x33, 0x32, 0x5f, 0x74, 0x28, 0x74, 0x68, 0x72, 0x65, 0x61
        /*009d*/ 	.byte	0x64, 0x49, 0x64, 0x78, 0x2e, 0x78, 0x29, 0x20, 0x2f, 0x20, 0x33, 0x32, 0x29, 0x20, 0x25, 0x20
        /*00ad*/ 	.byte	0x34, 0x29, 0x20, 0x3d, 0x3d, 0x20, 0x28, 0x28, 0x28, 0x74, 0x6d, 0x65, 0x6d, 0x5f, 0x61, 0x64
        /*00bd*/ 	.byte	0x64, 0x72, 0x20, 0x3e, 0x3e, 0x20, 0x31, 0x36, 0x29, 0x20, 0x2f, 0x20, 0x33, 0x32, 0x29, 0x20
        /*00cd*/ 	.byte	0x25, 0x20, 0x34, 0x29, 0x00
	.type		__unnamed_1,@object
	.size		__unnamed_1,(__unnamed_2 - __unnamed_1)
__unnamed_1:
        /*00d2*/ 	.byte	0x61, 0x75, 0x74, 0x6f, 0x20, 0x63, 0x75, 0x74, 0x65, 0x3a, 0x3a, 0x61, 0x73, 0x5f, 0x70, 0x6f
        /* <DEDUP_REMOVED lines=24> */
        /*0262*/ 	.byte	0x43, 0x3c, 0x38, 0x31, 0x39, 0x32, 0x3e, 0x3e, 0x3e, 0x3e, 0x5d, 0x00
	.type		__unnamed_2,@object
	.size		__unnamed_2,(.L_2 - __unnamed_2)
__unnamed_2:
        /* <DEDUP_REMOVED lines=42> */
        /*050e*/ 	.byte	0x3e, 0x3e, 0x3e, 0x3e, 0x5d, 0x00
.L_2:


//--------------------- .nv.shared._ZN7cutlass13device_kernelINS_4gemm6kernel13GemmUniversalIN4cute5tupleIJiiiiEEENS1_10collective13CollectiveMmaINS1_35MainloopSm100TmaUmmaWarpSpecializedILi5ELi2ELi4ENS5_IJNS4_1CILi1EEENSA_ILi2EEESB_EEEEENS5_IJNSA_ILi128EEESF_SF_EEENS_12float_e4m3_tENS5_IJlSB_lEEESH_SI_NS4_8TiledMMAINS4_8MMA_AtomIJNS4_10MMA_TraitsINS4_19SM100_MMA_F8F6F4_SSEJSH_SH_fSF_SF_NS4_17integral_constantINS4_4UMMA5MajorELSP_0EEESQ_NSN_INSO_7ScaleInELSR_0EEESS_EEEEEENS4_6LayoutINS5_IJSB_SB_SB_EEENS5_IJNSA_ILi0EEESX_SX_EEEEENS5_IJNS4_10UnderscoreES10_S10_EEEEENS4_23SM90_TMA_LOAD_MULTICASTENS4_14ComposedLayoutINS4_7SwizzleILi3ELi4ELi3EEENS4_18smem_ptr_flag_bitsILi8EEENSV_INS5_IJNSA_ILi8EEESF_EEENS5_IJSF_SB_EEEEEEEvNS4_8identityENS4_13SM90_TMA_LOADES1D_vS1E_EENS_8epilogue10collective18CollectiveEpilogueINS1H_23Sm100TmaWarpSpecializedILi2ELi2ELi64ELb0ELb0EEEJSG_NS5_IJNSV_ISF_SB_EENSV_INSA_ILi64EEESB_EEEEESH_SI_SH_SI_NS1H_6fusion15FusionCallbacksIS1L_NS1Q_17LinearCombinationISH_fSH_fLNS_15FloatRoundStyleE2EEESG_S1P_JEEENS4_5SM1004TMEM4LOAD26SM100_TMEM_LOAD_32dp32b64xES1F_NS14_INS15_ILi2ELi4ELi3EEES18_NSV_INS5_IJS19_S1N_EEENS5_IJS1N_SB_EEEEEEENS4_39AutoVectorizingCopyWithAssumedAlignmentILi128EEENS4_14SM90_TMA_STOREES24_S26_S26_EEEvvEEEEvNT_6ParamsE --------------------------
	.section	.nv.shared._ZN7cutlass13device_kernelINS_4gemm6kernel13GemmUniversalIN4cute5tupleIJiiiiEEENS1_10collective13CollectiveMmaINS1_35MainloopSm100TmaUmmaWarpSpecializedILi5ELi2ELi4ENS5_IJNS4_1CILi1EEENSA_ILi2EEESB_EEEEENS5_IJNSA_ILi128EEESF_SF_EEENS_12float_e4m3_tENS5_IJlSB_lEEESH_SI_NS4_8TiledMMAINS4_8MMA_AtomIJNS4_10MMA_TraitsINS4_19SM100_MMA_F8F6F4_SSEJSH_SH_fSF_SF_NS4_17integral_constantINS4_4UMMA5MajorELSP_0EEESQ_NSN_INSO_7ScaleInELSR_0EEESS_EEEEEENS4_6LayoutINS5_IJSB_SB_SB_EEENS5_IJNSA_ILi0EEESX_SX_EEEEENS5_IJNS4_10UnderscoreES10_S10_EEEEENS4_23SM90_TMA_LOAD_MULTICASTENS4_14ComposedLayoutINS4_7SwizzleILi3ELi4ELi3EEENS4_18smem_ptr_flag_bitsILi8EEENSV_INS5_IJNSA_ILi8EEESF_EEENS5_IJSF_SB_EEEEEEEvNS4_8identityENS4_13SM90_TMA_LOADES1D_vS1E_EENS_8epilogue10collective18CollectiveEpilogueINS1H_23Sm100TmaWarpSpecializedILi2ELi2ELi64ELb0ELb0EEEJSG_NS5_IJNSV_ISF_SB_EENSV_INSA_ILi64EEESB_EEEEESH_SI_SH_SI_NS1H_6fusion15FusionCallbacksIS1L_NS1Q_17LinearCombinationISH_fSH_fLNS_15FloatRoundStyleE2EEESG_S1P_JEEENS4_5SM1004TMEM4LOAD26SM100_TMEM_LOAD_32dp32b64xES1F_NS14_INS15_ILi2ELi4ELi3EEES18_NSV_INS5_IJS19_S1N_EEENS5_IJS1N_SB_EEEEEEENS4_39AutoVectorizingCopyWithAssumedAlignmentILi128EEENS4_14SM90_TMA_STOREES24_S26_S26_EEEvvEEEEvNT_6ParamsE,"aw",@nobits
	.sectionflags	@""
	.align	16
	.zero		1024


//--------------------- .nv.shared.reserved.0     --------------------------
	.section	.nv.shared.reserved.0,"aw",@nobits
	.weak		__nv_reservedSMEM_offset_0_alias
	.size		__nv_reservedSMEM_offset_0_alias, 0, 64
	.other		__nv_reservedSMEM_offset_0_alias,@"STO_CUDA_RESERVED_SHARED STV_DEFAULT"
__nv_reservedSMEM_offset_0_alias:
	.zero		0
.nv.shared.reserved.0:
	.zero		64
	.weak		__nv_reservedSMEM_tcgen05_partition
	.type		__nv_reservedSMEM_tcgen05_partition,@object
	.size		__nv_reservedSMEM_tcgen05_partition,(.L_0 - __nv_reservedSMEM_tcgen05_partition)
__nv_reservedSMEM_tcgen05_partition:
	.zero		32
.L_0:


//--------------------- .nv.global                --------------------------
	.section	.nv.global,"aw",@nobits
.nv.global:
	.type		_ZN39_INTERNAL_61382fe9_4_k_cu_f63d1edd_80064cute1_E,@object
	.size		_ZN39_INTERNAL_61382fe9_4_k_cu_f63d1edd_80064cute1_E,(_ZN39_INTERNAL_61382fe9_4_k_cu_f63d1edd_80064cuda3std3__45__cpo6cbeginE - _ZN39_INTERNAL_61382fe9_4_k_cu_f63d1edd_80064cute1_E)
_ZN39_INTERNAL_61382fe9_4_k_cu_f63d1edd_80064cute1_E:
	.zero		1
	.type		_ZN39_INTERNAL_61382fe9_4_k_cu_f63d1edd_80064cuda3std3__45__cpo6cbeginE,@object
	.size		_ZN39_INTERNAL_61382fe9_4_k_cu_f63d1edd_80064cuda3std3__45__cpo6cbeginE,(_ZN39_INTERNAL_61382fe9_4_k_cu_f63d1edd_80064cuda3std3__48in_placeE - _ZN39_INTERNAL_61382fe9_4_k_cu_f63d1edd_80064cuda3std3__45__cpo6cbeginE)
_ZN39_INTERNAL_61382fe9_4_k_cu_f63d1edd_80064cuda3std3__45__cpo6cbeginE:
	.zero		1
	.type		_ZN39_INTERNAL_61382fe9_4_k_cu_f63d1edd_80064cuda3std3__48in_placeE,@object
	.size		_ZN39_INTERNAL_61382fe9_4_k_cu_f63d1edd_80064cuda3std3__48in_placeE,(_ZN39_INTERNAL_61382fe9_4_k_cu_f63d1edd_80064cuda3std6ranges3__45__cpo9iter_moveE - _ZN39_INTERNAL_61382fe9_4_k_cu_f63d1edd_80064cuda3std3__48in_placeE)
_ZN39_INTERNAL_61382fe9_4_k_cu_f63d1edd_80064cuda3std3__48in_placeE:
	.zero		1
	.type		_ZN39_INTERNAL_61382fe9_4_k_cu_f63d1edd_80064cuda3std6ranges3__45__cpo9iter_moveE,@object
	.size		_ZN39_INTERNAL_61382fe9_4_k_cu_f63d1edd_80064cuda3std6ranges3__45__cpo9iter_moveE,(_ZN39_INTERNAL_61382fe9_4_k_cu_f63d1edd_80064cuda3std3__45__cpo5beginE - _ZN39_INTERNAL_61382fe9_4_k_cu_f63d1edd_80064cuda3std6ranges3__45__cpo9iter_moveE)
_ZN39_INTERNAL_61382fe9_4_k_cu_f63d1edd_80064cuda3std6ranges3__45__cpo9iter_moveE:
	.zero		1
	.type		_ZN39_INTERNAL_61382fe9_4_k_cu_f63d1edd_80064cuda3std3__45__cpo5beginE,@object
	.size		_ZN39_INTERNAL_61382fe9_4_k_cu_f63d1edd_80064cuda3std3__45__cpo5beginE,(_ZN39_INTERNAL_61382fe9_4_k_cu_f63d1edd_80064cuda3std3__441_GLOBAL__N__61382fe9_4_k_cu_f63d1edd_80066ignoreE - _ZN39_INTERNAL_61382fe9_4_k_cu_f63d1edd_80064cuda3std3__45__cpo5beginE)
_ZN39_INTERNAL_61382fe9_4_k_cu_f63d1edd_80064cuda3std3__45__cpo5beginE:
	.zero		1
	.type		_ZN39_INTERNAL_61382fe9_4_k_cu_f63d1edd_80064cuda3std3__441_GLOBAL__N__61382fe9_4_k_cu_f63d1edd_80066ignoreE,@object
	.size		_ZN39_INTERNAL_61382fe9_4_k_cu_f63d1edd_80064cuda3std3__441_GLOBAL__N__61382fe9_4_k_cu_f63d1edd_80066ignoreE,(_ZN39_INTERNAL_61382fe9_4_k_cu_f63d1edd_80064cute7productE - _ZN39_INTERNAL_61382fe9_4_k_cu_f63d1edd_80064cuda3std3__441_GLOBAL__N__61382fe9_4_k_cu_f63d1edd_80066ignoreE)
_ZN39_INTERNAL_61382fe9_4_k_cu_f63d1edd_80064cuda3std3__441_GLOBAL__N__61382fe9_4_k_cu_f63d1edd_80066ignoreE:
	.zero		1
	.type		_ZN39_INTERNAL_61382fe9_4_k_cu_f63d1edd_80064cute7productE,@object
	.size		_ZN39_INTERNAL_61382fe9_4_k_cu_f63d1edd_80064cute7productE,(_ZN39_INTERNAL_61382fe9_4_k_cu_f63d1edd_80064cuda3std3__45__cpo3endE - _ZN39_INTERNAL_61382fe9_4_k_cu_f63d1edd_80064cute7productE)
_ZN39_INTERNAL_61382fe9_4_k_cu_f63d1edd_80064cute7productE:
	.zero		1
	.type		_ZN39_INTERNAL_61382fe9_4_k_cu_f63d1edd_80064cuda3std3__45__cpo3endE,@object
	.size		_ZN39_INTERNAL_61382fe9_4_k_cu_f63d1edd_80064cuda3std3__45__cpo3endE,(_ZN39_INTERNAL_61382fe9_4_k_cu_f63d1edd_80064cuda3std3__419piecewise_constructE - _ZN39_INTERNAL_61382fe9_4_k_cu_f63d1edd_80064cuda3std3__45__cpo3endE)
_ZN39_INTERNAL_61382fe9_4_k_cu_f63d1edd_80064cuda3std3__45__cpo3endE:
	.zero		1
	.type		_ZN39_INTERNAL_61382fe9_4_k_cu_f63d1edd_80064cuda3std3__419piecewise_constructE,@object
	.size		_ZN39_INTERNAL_61382fe9_4_k_cu_f63d1edd_80064cuda3std3__419piecewise_constructE,(_ZN39_INTERNAL_61382fe9_4_k_cu_f63d1edd_80064cuda3std3__45__cpo4cendE - _ZN39_INTERNAL_61382fe9_4_k_cu_f63d1edd_80064cuda3std3__419piecewise_constructE)
_ZN39_INTERNAL_61382fe9_4_k_cu_f63d1edd_80064cuda3std3__419piecewise_constructE:
	.zero		1
	.type		_ZN39_INTERNAL_61382fe9_4_k_cu_f63d1edd_80064cuda3std3__45__cpo4cendE,@object
	.size		_ZN39_INTERNAL_61382fe9_4_k_cu_f63d1edd_80064cuda3std3__45__cpo4cendE,(_ZN39_INTERNAL_61382fe9_4_k_cu_f63d1edd_80064cuda3std6ranges3__45__cpo4swapE - _ZN39_INTERNAL_61382fe9_4_k_cu_f63d1edd_80064cuda3std3__45__cpo4cendE)
_ZN39_INTERNAL_61382fe9_4_k_cu_f63d1edd_80064cuda3std3__45__cpo4cendE:
	.zero		1
	.type		_ZN39_INTERNAL_61382fe9_4_k_cu_f63d1edd_80064cuda3std6ranges3__45__cpo4swapE,@object
	.size		_ZN39_INTERNAL_61382fe9_4_k_cu_f63d1edd_80064cuda3std6ranges3__45__cpo4swapE,(.L_10 - _ZN39_INTERNAL_61382fe9_4_k_cu_f63d1edd_80064cuda3std6ranges3__45__cpo4swapE)
_ZN39_INTERNAL_61382fe9_4_k_cu_f63d1edd_80064cuda3std6ranges3__45__cpo4swapE:
	.zero		1
.L_10:


//--------------------- .nv.constant0._ZN7cutlass13device_kernelINS_4gemm6kernel13GemmUniversalIN4cute5tupleIJiiiiEEENS1_10collective13CollectiveMmaINS1_35MainloopSm100TmaUmmaWarpSpecializedILi5ELi2ELi4ENS5_IJNS4_1CILi1EEENSA_ILi2EEESB_EEEEENS5_IJNSA_ILi128EEESF_SF_EEENS_12float_e4m3_tENS5_IJlSB_lEEESH_SI_NS4_8TiledMMAINS4_8MMA_AtomIJNS4_10MMA_TraitsINS4_19SM100_MMA_F8F6F4_SSEJSH_SH_fSF_SF_NS4_17integral_constantINS4_4UMMA5MajorELSP_0EEESQ_NSN_INSO_7ScaleInELSR_0EEESS_EEEEEENS4_6LayoutINS5_IJSB_SB_SB_EEENS5_IJNSA_ILi0EEESX_SX_EEEEENS5_IJNS4_10UnderscoreES10_S10_EEEEENS4_23SM90_TMA_LOAD_MULTICASTENS4_14ComposedLayoutINS4_7SwizzleILi3ELi4ELi3EEENS4_18smem_ptr_flag_bitsILi8EEENSV_INS5_IJNSA_ILi8EEESF_EEENS5_IJSF_SB_EEEEEEEvNS4_8identityENS4_13SM90_TMA_LOADES1D_vS1E_EENS_8epilogue10collective18CollectiveEpilogueINS1H_23Sm100TmaWarpSpecializedILi2ELi2ELi64ELb0ELb0EEEJSG_NS5_IJNSV_ISF_SB_EENSV_INSA_ILi64EEESB_EEEEESH_SI_SH_SI_NS1H_6fusion15FusionCallbacksIS1L_NS1Q_17LinearCombinationISH_fSH_fLNS_15FloatRoundStyleE2EEESG_S1P_JEEENS4_5SM1004TMEM4LOAD26SM100_TMEM_LOAD_32dp32b64xES1F_NS14_INS15_ILi2ELi4ELi3EEES18_NSV_INS5_IJS19_S1N_EEENS5_IJS1N_SB_EEEEEEENS4_39AutoVectorizingCopyWithAssumedAlignmentILi128EEENS4_14SM90_TMA_STOREES24_S26_S26_EEEvvEEEEvNT_6ParamsE --------------------------
	.section	.nv.constant0._ZN7cutlass13device_kernelINS_4gemm6kernel13GemmUniversalIN4cute5tupleIJiiiiEEENS1_10collective13CollectiveMmaINS1_35MainloopSm100TmaUmmaWarpSpecializedILi5ELi2ELi4ENS5_IJNS4_1CILi1EEENSA_ILi2EEESB_EEEEENS5_IJNSA_ILi128EEESF_SF_EEENS_12float_e4m3_tENS5_IJlSB_lEEESH_SI_NS4_8TiledMMAINS4_8MMA_AtomIJNS4_10MMA_TraitsINS4_19SM100_MMA_F8F6F4_SSEJSH_SH_fSF_SF_NS4_17integral_constantINS4_4UMMA5MajorELSP_0EEESQ_NSN_INSO_7ScaleInELSR_0EEESS_EEEEEENS4_6LayoutINS5_IJSB_SB_SB_EEENS5_IJNSA_ILi0EEESX_SX_EEEEENS5_IJNS4_10UnderscoreES10_S10_EEEEENS4_23SM90_TMA_LOAD_MULTICASTENS4_14ComposedLayoutINS4_7SwizzleILi3ELi4ELi3EEENS4_18smem_ptr_flag_bitsILi8EEENSV_INS5_IJNSA_ILi8EEESF_EEENS5_IJSF_SB_EEEEEEEvNS4_8identityENS4_13SM90_TMA_LOADES1D_vS1E_EENS_8epilogue10collective18CollectiveEpilogueINS1H_23Sm100TmaWarpSpecializedILi2ELi2ELi64ELb0ELb0EEEJSG_NS5_IJNSV_ISF_SB_EENSV_INSA_ILi64EEESB_EEEEESH_SI_SH_SI_NS1H_6fusion15FusionCallbacksIS1L_NS1Q_17LinearCombinationISH_fSH_fLNS_15FloatRoundStyleE2EEESG_S1P_JEEENS4_5SM1004TMEM4LOAD26SM100_TMEM_LOAD_32dp32b64xES1F_NS14_INS15_ILi2ELi4ELi3EEES18_NSV_INS5_IJS19_S1N_EEENS5_IJS1N_SB_EEEEEEENS4_39AutoVectorizingCopyWithAssumedAlignmentILi128EEENS4_14SM90_TMA_STOREES24_S26_S26_EEEvvEEEEvNT_6ParamsE,"a",@progbits
	.sectionflags	@""
	.align	4
.nv.constant0._ZN7cutlass13device_kernelINS_4gemm6kernel13GemmUniversalIN4cute5tupleIJiiiiEEENS1_10collective13CollectiveMmaINS1_35MainloopSm100TmaUmmaWarpSpecializedILi5ELi2ELi4ENS5_IJNS4_1CILi1EEENSA_ILi2EEESB_EEEEENS5_IJNSA_ILi128EEESF_SF_EEENS_12float_e4m3_tENS5_IJlSB_lEEESH_SI_NS4_8TiledMMAINS4_8MMA_AtomIJNS4_10MMA_TraitsINS4_19SM100_MMA_F8F6F4_SSEJSH_SH_fSF_SF_NS4_17integral_constantINS4_4UMMA5MajorELSP_0EEESQ_NSN_INSO_7ScaleInELSR_0EEESS_EEEEEENS4_6LayoutINS5_IJSB_SB_SB_EEENS5_IJNSA_ILi0EEESX_SX_EEEEENS5_IJNS4_10UnderscoreES10_S10_EEEEENS4_23SM90_TMA_LOAD_MULTICASTENS4_14ComposedLayoutINS4_7SwizzleILi3ELi4ELi3EEENS4_18smem_ptr_flag_bitsILi8EEENSV_INS5_IJNSA_ILi8EEESF_EEENS5_IJSF_SB_EEEEEEEvNS4_8identityENS4_13SM90_TMA_LOADES1D_vS1E_EENS_8epilogue10collective18CollectiveEpilogueINS1H_23Sm100TmaWarpSpecializedILi2ELi2ELi64ELb0ELb0EEEJSG_NS5_IJNSV_ISF_SB_EENSV_INSA_ILi64EEESB_EEEEESH_SI_SH_SI_NS1H_6fusion15FusionCallbacksIS1L_NS1Q_17LinearCombinationISH_fSH_fLNS_15FloatRoundStyleE2EEESG_S1P_JEEENS4_5SM1004TMEM4LOAD26SM100_TMEM_LOAD_32dp32b64xES1F_NS14_INS15_ILi2ELi4ELi3EEES18_NSV_INS5_IJS19_S1N_EEENS5_IJS1N_SB_EEEEEEENS4_39AutoVectorizingCopyWithAssumedAlignmentILi128EEENS4_14SM90_TMA_STOREES24_S26_S26_EEEvvEEEEvNT_6ParamsE:
	.zero		2944


//--------------------- SYMBOLS --------------------------

	.type		.nv.reservedSmem.offset0,@object
	.size		.nv.reservedSmem.offset0,0x4
	.type		.nv.reservedSmem.cap,@object
	.size		.nv.reservedSmem.cap,0x4
	.type		__assertfail,@function
